	.target	sm_100a

	.elftype	@"ET_EXEC"


//--------------------- .note.nv.tkinfo           --------------------------
	.section	.note.nv.tkinfo,"",@"SHT_NOTE"
	.sectionflags	@"SHF_NOTE_NV_TKINFO"
	.tkinfo
        /*0018*/ 	.word	0x00000002
        /*0030*/ 	.string	""
        /*0030*/ 	.string	"ptxas"
        /*0030*/ 	.string	"Cuda compilation tools, release 13.0, V13.0.88"
        /*0030*/ 	.string	"Build cuda_13.0.r13.0/compiler.36424714_0"
        /*0030*/ 	.string	"-arch sm_100a -m 64 "



//--------------------- .note.nv.cuinfo           --------------------------
	.section	.note.nv.cuinfo,"",@"SHT_NOTE"
	.sectionflags	@"SHF_NOTE_NV_CUINFO"
        /*0018*/ 	.short	0x0002
        /*001a*/ 	.short	0x0064
        /*001c*/ 	.short	0x0082
	.zero		2


//--------------------- .nv.info                  --------------------------
	.section	.nv.info,"",@"SHT_CUDA_INFO"
	.align	4


	//----- nvinfo : EIATTR_REGCOUNT
	.align		4
        /*0000*/ 	.byte	0x04, 0x2f
        /*0002*/ 	.short	(.L_19 - .L_18)
	.align		4
.L_18:
        /*0004*/ 	.word	index@(_ZN7cutlass13device_kernelINS_4gemm6kernel13GemmUniversalIN4cute5tupleIJiiiiEEENS1_10collective13CollectiveMmaINS1_35MainloopSm100TmaUmmaWarpSpecializedILi18ELi2ELi4ENS5_IJNS4_1CILi1EEESB_SB_EEEEENS5_IJNSA_ILi64EEENSA_ILi32EEENSA_ILi128EEEEEEaNS5_IJlSB_lEEEaSI_NS4_8TiledMMAINS4_8MMA_AtomIJNS4_15SM100_MMA_S8_SSIaaiLi64ELi32ELNS4_4UMMA5MajorE0ELSN_0ELNSM_8SaturateE0EEEEEENS4_6LayoutISC_NS5_IJNSA_ILi0EEESS_SS_EEEEENS5_IJNS4_10UnderscoreESV_SV_EEEEENS4_13SM90_TMA_LOADENS4_14ComposedLayoutINS4_7SwizzleILi3ELi4ELi3EEENS4_18smem_ptr_flag_bitsILi8EEENSR_INS5_IJNSA_ILi8EEESG_EEENS5_IJSG_SB_EEEEEEEvNS4_8identityESY_S18_vS19_EENS_8epilogue10collective18CollectiveEpilogueINS1B_23Sm100TmaWarpSpecializedILi1ELi1ELi16ELb0ELb0EEEJSH_NS5_IJNSR_ISE_SB_EENSR_ISF_SB_EEEEEaSI_aSI_NS1B_6fusion15FusionCallbacksIS1F_NS1J_17LinearCombinationIaiaiLNS_15FloatRoundStyleE2EEESH_S1I_JEEENS4_5SM1004TMEM4LOAD26SM100_TMEM_LOAD_16dp32b16xESY_NSZ_INS10_ILi1ELi4ELi3EEES13_NSR_INS5_IJS14_SF_EEENS5_IJSF_SB_EEEEEEENS4_39AutoVectorizingCopyWithAssumedAlignmentILi128EEENS4_14SM90_TMA_STOREES1X_S1Z_S1Z_EEEvvEEEEvNT_6ParamsE)
        /*0008*/ 	.word	0x0000004d


	//----- nvinfo : EIATTR_FRAME_SIZE
	.align		4
.L_19:
        /*000c*/ 	.byte	0x04, 0x11
        /*000e*/ 	.short	(.L_21 - .L_20)
	.align		4
.L_20:
        /*0010*/ 	.word	index@($__internal_2_$__cuda_sm10x_tcgen05_guardrail_trap_unallocated_columns_being_dealloced)
        /*0014*/ 	.word	0x00000000


	//----- nvinfo : EIATTR_FRAME_SIZE
	.align		4
.L_21:
        /*0018*/ 	.byte	0x04, 0x11
        /*001a*/ 	.short	(.L_23 - .L_22)
	.align		4
.L_22:
        /*001c*/ 	.word	index@($__internal_1_$__cuda_sm10x_tcgen05_guardrail_trap_phase_invalid_during_alloc)
        /*0020*/ 	.word	0x00000000


	//----- nvinfo : EIATTR_FRAME_SIZE
	.align		4
.L_23:
        /*0024*/ 	.byte	0x04, 0x11
        /*0026*/ 	.short	(.L_25 - .L_24)
	.align		4
.L_24:
        /*0028*/ 	.word	index@($__internal_0_$__cuda_sm10x_tcgen05_guardrail_trap_col_being_dealloced_not_returned_by_alloc)
        /*002c*/ 	.word	0x00000000


	//----- nvinfo : EIATTR_FRAME_SIZE
	.align		4
.L_25:
        /*0030*/ 	.byte	0x04, 0x11
        /*0032*/ 	.short	(.L_27 - .L_26)
	.align		4
.L_26:
        /*0034*/ 	.word	index@(_ZN7cutlass13device_kernelINS_4gemm6kernel13GemmUniversalIN4cute5tupleIJiiiiEEENS1_10collective13CollectiveMmaINS1_35MainloopSm100TmaUmmaWarpSpecializedILi18ELi2ELi4ENS5_IJNS4_1CILi1EEESB_SB_EEEEENS5_IJNSA_ILi64EEENSA_ILi32EEENSA_ILi128EEEEEEaNS5_IJlSB_lEEEaSI_NS4_8TiledMMAINS4_8MMA_AtomIJNS4_15SM100_MMA_S8_SSIaaiLi64ELi32ELNS4_4UMMA5MajorE0ELSN_0ELNSM_8SaturateE0EEEEEENS4_6LayoutISC_NS5_IJNSA_ILi0EEESS_SS_EEEEENS5_IJNS4_10UnderscoreESV_SV_EEEEENS4_13SM90_TMA_LOADENS4_14ComposedLayoutINS4_7SwizzleILi3ELi4ELi3EEENS4_18smem_ptr_flag_bitsILi8EEENSR_INS5_IJNSA_ILi8EEESG_EEENS5_IJSG_SB_EEEEEEEvNS4_8identityESY_S18_vS19_EENS_8epilogue10collective18CollectiveEpilogueINS1B_23Sm100TmaWarpSpecializedILi1ELi1ELi16ELb0ELb0EEEJSH_NS5_IJNSR_ISE_SB_EENSR_ISF_SB_EEEEEaSI_aSI_NS1B_6fusion15FusionCallbacksIS1F_NS1J_17LinearCombinationIaiaiLNS_15FloatRoundStyleE2EEESH_S1I_JEEENS4_5SM1004TMEM4LOAD26SM100_TMEM_LOAD_16dp32b16xESY_NSZ_INS10_ILi1ELi4ELi3EEES13_NSR_INS5_IJS14_SF_EEENS5_IJSF_SB_EEEEEEENS4_39AutoVectorizingCopyWithAssumedAlignmentILi128EEENS4_14SM90_TMA_STOREES1X_S1Z_S1Z_EEEvvEEEEvNT_6ParamsE)
        /*0038*/ 	.word	0x00000000


	//----- nvinfo : EIATTR_MIN_STACK_SIZE
	.align		4
.L_27:
        /*003c*/ 	.byte	0x04, 0x12
        /*003e*/ 	.short	(.L_29 - .L_28)
	.align		4
.L_28:
        /*0040*/ 	.word	index@(_ZN7cutlass13device_kernelINS_4gemm6kernel13GemmUniversalIN4cute5tupleIJiiiiEEENS1_10collective13CollectiveMmaINS1_35MainloopSm100TmaUmmaWarpSpecializedILi18ELi2ELi4ENS5_IJNS4_1CILi1EEESB_SB_EEEEENS5_IJNSA_ILi64EEENSA_ILi32EEENSA_ILi128EEEEEEaNS5_IJlSB_lEEEaSI_NS4_8TiledMMAINS4_8MMA_AtomIJNS4_15SM100_MMA_S8_SSIaaiLi64ELi32ELNS4_4UMMA5MajorE0ELSN_0ELNSM_8SaturateE0EEEEEENS4_6LayoutISC_NS5_IJNSA_ILi0EEESS_SS_EEEEENS5_IJNS4_10UnderscoreESV_SV_EEEEENS4_13SM90_TMA_LOADENS4_14ComposedLayoutINS4_7SwizzleILi3ELi4ELi3EEENS4_18smem_ptr_flag_bitsILi8EEENSR_INS5_IJNSA_ILi8EEESG_EEENS5_IJSG_SB_EEEEEEEvNS4_8identityESY_S18_vS19_EENS_8epilogue10collective18CollectiveEpilogueINS1B_23Sm100TmaWarpSpecializedILi1ELi1ELi16ELb0ELb0EEEJSH_NS5_IJNSR_ISE_SB_EENSR_ISF_SB_EEEEEaSI_aSI_NS1B_6fusion15FusionCallbacksIS1F_NS1J_17LinearCombinationIaiaiLNS_15FloatRoundStyleE2EEESH_S1I_JEEENS4_5SM1004TMEM4LOAD26SM100_TMEM_LOAD_16dp32b16xESY_NSZ_INS10_ILi1ELi4ELi3EEES13_NSR_INS5_IJS14_SF_EEENS5_IJSF_SB_EEEEEEENS4_39AutoVectorizingCopyWithAssumedAlignmentILi128EEENS4_14SM90_TMA_STOREES1X_S1Z_S1Z_EEEvvEEEEvNT_6ParamsE)
        /*0044*/ 	.word	0x00000000
.L_29:


//--------------------- .nv.compat                --------------------------
	.section	.nv.compat,"",@"SHT_CUDA_COMPAT_INFO"
	.align	4
        /*0000*/ 	.byte	0x02, 0x09, 0x01, 0x00, 0x02, 0x02, 0x03, 0x00, 0x02, 0x05, 0x06, 0x00, 0x03, 0x07, 0x01, 0x01
        /*0010*/ 	.byte	0x02, 0x03, 0x01, 0x00, 0x02, 0x06, 0x01, 0x00, 0x04, 0x0b, 0x08, 0x00, 0x01, 0x00, 0x00, 0x00
        /*0020*/ 	.byte	0x00, 0x00, 0x00, 0x00


//--------------------- .nv.info._ZN7cutlass13device_kernelINS_4gemm6kernel13GemmUniversalIN4cute5tupleIJiiiiEEENS1_10collective13CollectiveMmaINS1_35MainloopSm100TmaUmmaWarpSpecializedILi18ELi2ELi4ENS5_IJNS4_1CILi1EEESB_SB_EEEEENS5_IJNSA_ILi64EEENSA_ILi32EEENSA_ILi128EEEEEEaNS5_IJlSB_lEEEaSI_NS4_8TiledMMAINS4_8MMA_AtomIJNS4_15SM100_MMA_S8_SSIaaiLi64ELi32ELNS4_4UMMA5MajorE0ELSN_0ELNSM_8SaturateE0EEEEEENS4_6LayoutISC_NS5_IJNSA_ILi0EEESS_SS_EEEEENS5_IJNS4_10UnderscoreESV_SV_EEEEENS4_13SM90_TMA_LOADENS4_14ComposedLayoutINS4_7SwizzleILi3ELi4ELi3EEENS4_18smem_ptr_flag_bitsILi8EEENSR_INS5_IJNSA_ILi8EEESG_EEENS5_IJSG_SB_EEEEEEEvNS4_8identityESY_S18_vS19_EENS_8epilogue10collective18CollectiveEpilogueINS1B_23Sm100TmaWarpSpecializedILi1ELi1ELi16ELb0ELb0EEEJSH_NS5_IJNSR_ISE_SB_EENSR_ISF_SB_EEEEEaSI_aSI_NS1B_6fusion15FusionCallbacksIS1F_NS1J_17LinearCombinationIaiaiLNS_15FloatRoundStyleE2EEESH_S1I_JEEENS4_5SM1004TMEM4LOAD26SM100_TMEM_LOAD_16dp32b16xESY_NSZ_INS10_ILi1ELi4ELi3EEES13_NSR_INS5_IJS14_SF_EEENS5_IJSF_SB_EEEEEEENS4_39AutoVectorizingCopyWithAssumedAlignmentILi128EEENS4_14SM90_TMA_STOREES1X_S1Z_S1Z_EEEvvEEEEvNT_6ParamsE --------------------------
	.section	.nv.info._ZN7cutlass13device_kernelINS_4gemm6kernel13GemmUniversalIN4cute5tupleIJiiiiEEENS1_10collective13CollectiveMmaINS1_35MainloopSm100TmaUmmaWarpSpecializedILi18ELi2ELi4ENS5_IJNS4_1CILi1EEESB_SB_EEEEENS5_IJNSA_ILi64EEENSA_ILi32EEENSA_ILi128EEEEEEaNS5_IJlSB_lEEEaSI_NS4_8TiledMMAINS4_8MMA_AtomIJNS4_15SM100_MMA_S8_SSIaaiLi64ELi32ELNS4_4UMMA5MajorE0ELSN_0ELNSM_8SaturateE0EEEEEENS4_6LayoutISC_NS5_IJNSA_ILi0EEESS_SS_EEEEENS5_IJNS4_10UnderscoreESV_SV_EEEEENS4_13SM90_TMA_LOADENS4_14ComposedLayoutINS4_7SwizzleILi3ELi4ELi3EEENS4_18smem_ptr_flag_bitsILi8EEENSR_INS5_IJNSA_ILi8EEESG_EEENS5_IJSG_SB_EEEEEEEvNS4_8identityESY_S18_vS19_EENS_8epilogue10collective18CollectiveEpilogueINS1B_23Sm100TmaWarpSpecializedILi1ELi1ELi16ELb0ELb0EEEJSH_NS5_IJNSR_ISE_SB_EENSR_ISF_SB_EEEEEaSI_aSI_NS1B_6fusion15FusionCallbacksIS1F_NS1J_17LinearCombinationIaiaiLNS_15FloatRoundStyleE2EEESH_S1I_JEEENS4_5SM1004TMEM4LOAD26SM100_TMEM_LOAD_16dp32b16xESY_NSZ_INS10_ILi1ELi4ELi3EEES13_NSR_INS5_IJS14_SF_EEENS5_IJSF_SB_EEEEEEENS4_39AutoVectorizingCopyWithAssumedAlignmentILi128EEENS4_14SM90_TMA_STOREES1X_S1Z_S1Z_EEEvvEEEEvNT_6ParamsE,"",@"SHT_CUDA_INFO"
	.sectionflags	@""
	.align	4


	//----- nvinfo : EIATTR_CUDA_API_VERSION
	.align		4
        /*0000*/ 	.byte	0x04, 0x37
        /*0002*/ 	.short	(.L_31 - .L_30)
.L_30:
        /*0004*/ 	.word	0x00000082


	//----- nvinfo : EIATTR_KPARAM_INFO
	.align		4
.L_31:
        /*0008*/ 	.byte	0x04, 0x17
        /*000a*/ 	.short	(.L_33 - .L_32)
.L_32:
        /*000c*/ 	.word	0x00000000
        /*0010*/ 	.short	0x0000
        /*0012*/ 	.short	0x0000
        /*0014*/ 	.byte	0x00, 0xf0, 0x01, 0x20


	//----- nvinfo : EIATTR_AT_ENTRY_FRAGMENTS
	.align		4
.L_33:
        /*0018*/ 	.byte	0x04, 0x4f
        /*001a*/ 	.short	(.L_35 - .L_34)


	//   ....[0]....
.L_34:
        /*001c*/ 	.word	0x00000006


	//----- nvinfo : EIATTR_RESERVED_SMEM_USED
	.align		4
.L_35:
        /*0020*/ 	.byte	0x01, 0x41
	.zero		2


	//----- nvinfo : EIATTR_SPARSE_MMA_MASK
	.align		4
        /*0024*/ 	.byte	0x03, 0x50
        /*0026*/ 	.short	0x0000


	//----- nvinfo : EIATTR_TCGEN05_1CTA_USED
	.align		4
        /*0028*/ 	.byte	0x01, 0x51
	.zero		2


	//----- nvinfo : EIATTR_MAXREG_COUNT
	.align		4
        /*002c*/ 	.byte	0x03, 0x1b
        /*002e*/ 	.short	0x00ff


	//----- nvinfo : EIATTR_NUM_BARRIERS
	.align		4
        /*0030*/ 	.byte	0x02, 0x4c
        /*0032*/ 	.byte	0x07
	.zero		1


	//----- nvinfo : EIATTR_EXTERNS
	.align		4
        /*0034*/ 	.byte	0x04, 0x0f
        /*0036*/ 	.short	(.L_37 - .L_36)


	//   ....[0]....
	.align		4
.L_36:
        /*0038*/ 	.word	index@(__assertfail)


	//----- nvinfo : EIATTR_MERCURY_ISA_VERSION
	.align		4
.L_37:
        /*003c*/ 	.byte	0x03, 0x5f
        /*003e*/ 	.short	0x0101


	//----- nvinfo : EIATTR_INT_WARP_WIDE_INSTR_OFFSETS
	.align		4
        /*0040*/ 	.byte	0x04, 0x31
        /*0042*/ 	.short	(.L_39 - .L_38)


	//   ....[0]....
.L_38:
        /*0044*/ 	.word	0x00001f70


	//   ....[1]....
        /*0048*/ 	.word	0x000041f0


	//   ....[2]....
        /*004c*/ 	.word	0x00004220


	//   ....[3]....
        /*0050*/ 	.word	0x00004270


	//   ....[4]....
        /*0054*/ 	.word	0x00004c70


	//   ....[5]....
        /*0058*/ 	.word	0x00004d60


	//----- nvinfo : EIATTR_COOP_GROUP_MASK_REGIDS
	.align		4
.L_39:
        /*005c*/ 	.byte	0x04, 0x29
        /*005e*/ 	.short	(.L_41 - .L_40)


	//   ....[0]....
.L_40:
        /*0060*/ 	.word	0xffffffff


	//   ....[1]....
        /*0064*/ 	.word	0xffffffff


	//   ....[2]....
        /*0068*/ 	.word	0xffffffff


	//   ....[3]....
        /*006c*/ 	.word	0xffffffff


	//   ....[4]....
        /*0070*/ 	.word	0xffffffff


	//   ....[5]....
        /*0074*/ 	.word	0xffffffff


	//   ....[6]....
        /*0078*/ 	.word	0xffffffff


	//   ....[7]....
        /*007c*/ 	.word	0xffffffff


	//   ....[8]....
        /*0080*/ 	.word	0xffffffff


	//   ....[9]....
        /*0084*/ 	.word	0xffffffff


	//   ....[10]....
        /*0088*/ 	.word	0xffffffff


	//   ....[11]....
        /*008c*/ 	.word	0xffffffff


	//   ....[12]....
        /*0090*/ 	.word	0xffffffff


	//----- nvinfo : EIATTR_COOP_GROUP_INSTR_OFFSETS
	.align		4
.L_41:
        /*0094*/ 	.byte	0x04, 0x28
        /*0096*/ 	.short	(.L_43 - .L_42)


	//   ....[0]....
.L_42:
        /*0098*/ 	.word	0x00000090


	//   ....[1]....
        /*009c*/ 	.word	0x000004d0


	//   ....[2]....
        /*00a0*/ 	.word	0x00000830


	//   ....[3]....
        /*00a4*/ 	.word	0x00000970


	//   ....[4]....
        /*00a8*/ 	.word	0x00000a70


	//   ....[5]....
        /*00ac*/ 	.word	0x00000be0


	//   ....[6]....
        /*00b0*/ 	.word	0x00000d80


	//   ....[7]....
        /*00b4*/ 	.word	0x00001e50


	//   ....[8]....
        /*00b8*/ 	.word	0x00003410


	//   ....[9]....
        /*00bc*/ 	.word	0x00003620


	//   ....[10]....
        /*00c0*/ 	.word	0x00003650


	//   ....[11]....
        /*00c4*/ 	.word	0x000040e0


	//   ....[12]....
        /*00c8*/ 	.word	0x00004310


	//----- nvinfo : EIATTR_VRC_CTA_INIT_COUNT
	.align		4
.L_43:
        /*00cc*/ 	.byte	0x02, 0x4a
        /*00ce*/ 	.byte	0x80
	.zero		1


	//----- nvinfo : EIATTR_SYSCALL_OFFSETS
	.align		4
        /*00d0*/ 	.byte	0x04, 0x46
        /*00d2*/ 	.short	(.L_45 - .L_44)


	//   ....[0]....
.L_44:
        /*00d4*/ 	.word	0x00005730


	//   ....[1]....
        /*00d8*/ 	.word	0x00005870


	//   ....[2]....
        /*00dc*/ 	.word	0x00005f80


	//----- nvinfo : EIATTR_MBARRIER_INSTR_OFFSETS
	.align		4
.L_45:
        /*00e0*/ 	.byte	0x04, 0x39
        /*00e2*/ 	.short	(.L_47 - .L_46)


	//   ....[0]....
.L_46:
        /*00e4*/ 	.word	0x000005d0
        /*00e8*/ 	.word	0x000000ff
        /*00ec*/ 	.word	0x00000000
        /*00f0*/ 	.short	0x0100
        /*00f2*/ 	.byte	0x05
	.zero		1


	//   ....[1]....
        /*00f4*/ 	.word	0x000005e0
        /*00f8*/ 	.word	0x000000ff
        /*00fc*/ 	.word	0x00000090
        /*0100*/ 	.short	0x0100
        /*0102*/ 	.byte	0x05
	.zero		1


	//   ....[2]....
        /*0104*/ 	.word	0x000005f0
        /*0108*/ 	.word	0x000000ff
        /*010c*/ 	.word	0x00000008
        /*0110*/ 	.short	0x0100
        /*0112*/ 	.byte	0x05
	.zero		1


	//   ....[3]....
        /*0114*/ 	.word	0x00000600
        /*0118*/ 	.word	0x000000ff
        /*011c*/ 	.word	0x00000098
        /*0120*/ 	.short	0x0100
        /*0122*/ 	.byte	0x05
	.zero		1


	//   ....[4]....
        /*0124*/ 	.word	0x00000610
        /*0128*/ 	.word	0x000000ff
        /*012c*/ 	.word	0x00000010
        /*0130*/ 	.short	0x0100
        /*0132*/ 	.byte	0x05
	.zero		1


	//   ....[5]....
        /*0134*/ 	.word	0x00000620
        /*0138*/ 	.word	0x000000ff
        /*013c*/ 	.word	0x000000a0
        /*0140*/ 	.short	0x0100
        /*0142*/ 	.byte	0x05
	.zero		1


	//   ....[6]....
        /*0144*/ 	.word	0x00000630
        /*0148*/ 	.word	0x000000ff
        /*014c*/ 	.word	0x00000018
        /*0150*/ 	.short	0x0100
        /*0152*/ 	.byte	0x05
	.zero		1


	//   ....[7]....
        /*0154*/ 	.word	0x00000640
        /*0158*/ 	.word	0x000000ff
        /*015c*/ 	.word	0x000000a8
        /*0160*/ 	.short	0x0100
        /*0162*/ 	.byte	0x05
	.zero		1


	//   ....[8]....
        /*0164*/ 	.word	0x00000650
        /*0168*/ 	.word	0x000000ff
        /*016c*/ 	.word	0x00000020
        /*0170*/ 	.short	0x0100
        /*0172*/ 	.byte	0x05
	.zero		1


	//   ....[9]....
        /*0174*/ 	.word	0x00000660
        /*0178*/ 	.word	0x000000ff
        /*017c*/ 	.word	0x000000b0
        /*0180*/ 	.short	0x0100
        /*0182*/ 	.byte	0x05
	.zero		1


	//   ....[10]....
        /*0184*/ 	.word	0x00000670
        /*0188*/ 	.word	0x000000ff
        /*018c*/ 	.word	0x00000028
        /*0190*/ 	.short	0x0100
        /*0192*/ 	.byte	0x05
	.zero		1


	//   ....[11]....
        /*0194*/ 	.word	0x00000680
        /*0198*/ 	.word	0x000000ff
        /*019c*/ 	.word	0x000000b8
        /*01a0*/ 	.short	0x0100
        /*01a2*/ 	.byte	0x05
	.zero		1


	//   ....[12]....
        /*01a4*/ 	.word	0x00000690
        /*01a8*/ 	.word	0x000000ff
        /*01ac*/ 	.word	0x00000030
        /*01b0*/ 	.short	0x0100
        /*01b2*/ 	.byte	0x05
	.zero		1


	//   ....[13]....
        /*01b4*/ 	.word	0x000006a0
        /*01b8*/ 	.word	0x000000ff
        /*01bc*/ 	.word	0x000000c0
        /*01c0*/ 	.short	0x0100
        /*01c2*/ 	.byte	0x05
	.zero		1


	//   ....[14]....
        /*01c4*/ 	.word	0x000006b0
        /*01c8*/ 	.word	0x000000ff
        /*01cc*/ 	.word	0x00000038
        /*01d0*/ 	.short	0x0100
        /*01d2*/ 	.byte	0x05
	.zero		1


	//   ....[15]....
        /*01d4*/ 	.word	0x000006c0
        /*01d8*/ 	.word	0x000000ff
        /*01dc*/ 	.word	0x000000c8
        /*01e0*/ 	.short	0x0100
        /*01e2*/ 	.byte	0x05
	.zero		1


	//   ....[16]....
        /*01e4*/ 	.word	0x000006d0
        /*01e8*/ 	.word	0x000000ff
        /*01ec*/ 	.word	0x00000040
        /*01f0*/ 	.short	0x0100
        /*01f2*/ 	.byte	0x05
	.zero		1


	//   ....[17]....
        /*01f4*/ 	.word	0x000006e0
        /*01f8*/ 	.word	0x000000ff
        /*01fc*/ 	.word	0x000000d0
        /*0200*/ 	.short	0x0100
        /*0202*/ 	.byte	0x05
	.zero		1


	//   ....[18]....
        /*0204*/ 	.word	0x000006f0
        /*0208*/ 	.word	0x000000ff
        /*020c*/ 	.word	0x00000048
        /*0210*/ 	.short	0x0100
        /*0212*/ 	.byte	0x05
	.zero		1


	//   ....[19]....
        /*0214*/ 	.word	0x00000700
        /*0218*/ 	.word	0x000000ff
        /*021c*/ 	.word	0x000000d8
        /*0220*/ 	.short	0x0100
        /*0222*/ 	.byte	0x05
	.zero		1


	//   ....[20]....
        /*0224*/ 	.word	0x00000710
        /*0228*/ 	.word	0x000000ff
        /*022c*/ 	.word	0x00000050
        /*0230*/ 	.short	0x0100
        /*0232*/ 	.byte	0x05
	.zero		1


	//   ....[21]....
        /*0234*/ 	.word	0x00000720
        /*0238*/ 	.word	0x000000ff
        /*023c*/ 	.word	0x000000e0
        /*0240*/ 	.short	0x0100
        /*0242*/ 	.byte	0x05
	.zero		1


	//   ....[22]....
        /*0244*/ 	.word	0x00000730
        /*0248*/ 	.word	0x000000ff
        /*024c*/ 	.word	0x00000058
        /*0250*/ 	.short	0x0100
        /*0252*/ 	.byte	0x05
	.zero		1


	//   ....[23]....
        /*0254*/ 	.word	0x00000740
        /*0258*/ 	.word	0x000000ff
        /*025c*/ 	.word	0x000000e8
        /*0260*/ 	.short	0x0100
        /*0262*/ 	.byte	0x05
	.zero		1


	//   ....[24]....
        /*0264*/ 	.word	0x00000750
        /*0268*/ 	.word	0x000000ff
        /*026c*/ 	.word	0x00000060
        /*0270*/ 	.short	0x0100
        /*0272*/ 	.byte	0x05
	.zero		1


	//   ....[25]....
        /*0274*/ 	.word	0x00000760
        /*0278*/ 	.word	0x000000ff
        /*027c*/ 	.word	0x000000f0
        /*0280*/ 	.short	0x0100
        /*0282*/ 	.byte	0x05
	.zero		1


	//   ....[26]....
        /*0284*/ 	.word	0x00000770
        /*0288*/ 	.word	0x000000ff
        /*028c*/ 	.word	0x00000068
        /*0290*/ 	.short	0x0100
        /*0292*/ 	.byte	0x05
	.zero		1


	//   ....[27]....
        /*0294*/ 	.word	0x00000780
        /*0298*/ 	.word	0x000000ff
        /*029c*/ 	.word	0x000000f8
        /*02a0*/ 	.short	0x0100
        /*02a2*/ 	.byte	0x05
	.zero		1


	//   ....[28]....
        /*02a4*/ 	.word	0x00000790
        /*02a8*/ 	.word	0x000000ff
        /*02ac*/ 	.word	0x00000070
        /*02b0*/ 	.short	0x0100
        /*02b2*/ 	.byte	0x05
	.zero		1


	//   ....[29]....
        /*02b4*/ 	.word	0x000007a0
        /*02b8*/ 	.word	0x000000ff
        /*02bc*/ 	.word	0x00000100
        /*02c0*/ 	.short	0x0100
        /*02c2*/ 	.byte	0x05
	.zero		1


	//   ....[30]....
        /*02c4*/ 	.word	0x000007b0
        /*02c8*/ 	.word	0x000000ff
        /*02cc*/ 	.word	0x00000078
        /*02d0*/ 	.short	0x0100
        /*02d2*/ 	.byte	0x05
	.zero		1


	//   ....[31]....
        /*02d4*/ 	.word	0x000007c0
        /*02d8*/ 	.word	0x000000ff
        /*02dc*/ 	.word	0x00000108
        /*02e0*/ 	.short	0x0100
        /*02e2*/ 	.byte	0x05
	.zero		1


	//   ....[32]....
        /*02e4*/ 	.word	0x000007d0
        /*02e8*/ 	.word	0x000000ff
        /*02ec*/ 	.word	0x00000080
        /*02f0*/ 	.short	0x0100
        /*02f2*/ 	.byte	0x05
	.zero		1


	//   ....[33]....
        /*02f4*/ 	.word	0x000007e0
        /*02f8*/ 	.word	0x000000ff
        /*02fc*/ 	.word	0x00000110
        /*0300*/ 	.short	0x0100
        /*0302*/ 	.byte	0x05
	.zero		1


	//   ....[34]....
        /*0304*/ 	.word	0x000007f0
        /*0308*/ 	.word	0x000000ff
        /*030c*/ 	.word	0x00000088
        /*0310*/ 	.short	0x0100
        /*0312*/ 	.byte	0x05
	.zero		1


	//   ....[35]....
        /*0314*/ 	.word	0x00000800
        /*0318*/ 	.word	0x000000ff
        /*031c*/ 	.word	0x00000118
        /*0320*/ 	.short	0x0100
        /*0322*/ 	.byte	0x05
	.zero		1


	//   ....[36]....
        /*0324*/ 	.word	0x00000940
        /*0328*/ 	.word	0x000000ff
        /*032c*/ 	.word	0x00000120
        /*0330*/ 	.short	0x0100
        /*0332*/ 	.byte	0x06
	.zero		1


	//   ....[37]....
        /*0334*/ 	.word	0x00000950
        /*0338*/ 	.word	0x000000ff
        /*033c*/ 	.word	0x00000128
        /*0340*/ 	.short	0x0100
        /*0342*/ 	.byte	0x06
	.zero		1


	//   ....[38]....
        /*0344*/ 	.word	0x00000a40
        /*0348*/ 	.word	0x000000ff
        /*034c*/ 	.word	0x00000130
        /*0350*/ 	.short	0x0100
        /*0352*/ 	.byte	0x05
	.zero		1


	//   ....[39]....
        /*0354*/ 	.word	0x00000a50
        /*0358*/ 	.word	0x000000ff
        /*035c*/ 	.word	0x00000138
        /*0360*/ 	.short	0x0100
        /*0362*/ 	.byte	0x05
	.zero		1


	//   ....[40]....
        /*0364*/ 	.word	0x00000b90
        /*0368*/ 	.word	0x000000ff
        /*036c*/ 	.word	0x00000140
        /*0370*/ 	.short	0x0100
        /*0372*/ 	.byte	0x05
	.zero		1


	//   ....[41]....
        /*0374*/ 	.word	0x00000ba0
        /*0378*/ 	.word	0x000000ff
        /*037c*/ 	.word	0x00000150
        /*0380*/ 	.short	0x0100
        /*0382*/ 	.byte	0x05
	.zero		1


	//   ....[42]....
        /*0384*/ 	.word	0x00000bb0
        /*0388*/ 	.word	0x000000ff
        /*038c*/ 	.word	0x00000148
        /*0390*/ 	.short	0x0100
        /*0392*/ 	.byte	0x05
	.zero		1


	//   ....[43]....
        /*0394*/ 	.word	0x00000bc0
        /*0398*/ 	.word	0x000000ff
        /*039c*/ 	.word	0x00000158
        /*03a0*/ 	.short	0x0100
        /*03a2*/ 	.byte	0x05
	.zero		1


	//   ....[44]....
        /*03a4*/ 	.word	0x00000cf0
        /*03a8*/ 	.word	0x000000ff
        /*03ac*/ 	.word	0x00000160
        /*03b0*/ 	.short	0x0100
        /*03b2*/ 	.byte	0x06
	.zero		1


	//   ....[45]....
        /*03b4*/ 	.word	0x00000d00
        /*03b8*/ 	.word	0x000000ff
        /*03bc*/ 	.word	0x00000180
        /*03c0*/ 	.short	0x0100
        /*03c2*/ 	.byte	0x06
	.zero		1


	//   ....[46]....
        /*03c4*/ 	.word	0x00000d10
        /*03c8*/ 	.word	0x000000ff
        /*03cc*/ 	.word	0x00000168
        /*03d0*/ 	.short	0x0100
        /*03d2*/ 	.byte	0x06
	.zero		1


	//   ....[47]....
        /*03d4*/ 	.word	0x00000d20
        /*03d8*/ 	.word	0x000000ff
        /*03dc*/ 	.word	0x00000188
        /*03e0*/ 	.short	0x0100
        /*03e2*/ 	.byte	0x06
	.zero		1


	//   ....[48]....
        /*03e4*/ 	.word	0x00000d30
        /*03e8*/ 	.word	0x000000ff
        /*03ec*/ 	.word	0x00000170
        /*03f0*/ 	.short	0x0100
        /*03f2*/ 	.byte	0x06
	.zero		1


	//   ....[49]....
        /*03f4*/ 	.word	0x00000d40
        /*03f8*/ 	.word	0x000000ff
        /*03fc*/ 	.word	0x00000190
        /*0400*/ 	.short	0x0100
        /*0402*/ 	.byte	0x06
	.zero		1


	//   ....[50]....
        /*0404*/ 	.word	0x00000d50
        /*0408*/ 	.word	0x000000ff
        /*040c*/ 	.word	0x00000178
        /*0410*/ 	.short	0x0100
        /*0412*/ 	.byte	0x06
	.zero		1


	//   ....[51]....
        /*0414*/ 	.word	0x00000d60
        /*0418*/ 	.word	0x000000ff
        /*041c*/ 	.word	0x00000198
        /*0420*/ 	.short	0x0100
        /*0422*/ 	.byte	0x06
	.zero		1


	//   ....[52]....
        /*0424*/ 	.word	0x00000e50
        /*0428*/ 	.word	0x000000ff
        /*042c*/ 	.word	0x000001a0
        /*0430*/ 	.short	0x0100
        /*0432*/ 	.byte	0x05
	.zero		1


	//   ....[53]....
        /*0434*/ 	.word	0x00000e60
        /*0438*/ 	.word	0x000000ff
        /*043c*/ 	.word	0x000001b0
        /*0440*/ 	.short	0x0100
        /*0442*/ 	.byte	0x05
	.zero		1


	//   ....[54]....
        /*0444*/ 	.word	0x00000e70
        /*0448*/ 	.word	0x000000ff
        /*044c*/ 	.word	0x000001a8
        /*0450*/ 	.short	0x0100
        /*0452*/ 	.byte	0x05
	.zero		1


	//   ....[55]....
        /*0454*/ 	.word	0x00000e80
        /*0458*/ 	.word	0x000000ff
        /*045c*/ 	.word	0x000001b8
        /*0460*/ 	.short	0x0100
        /*0462*/ 	.byte	0x05
	.zero		1


	//   ....[56]....
        /*0464*/ 	.word	0x00001750
        /*0468*/ 	.word	0x00000002
        /*046c*/ 	.word	0x000001b0
        /*0470*/ 	.short	0x010a
        /*0472*/ 	.byte	0xff
	.zero		1


	//   ....[57]....
        /*0474*/ 	.word	0x00001780
        /*0478*/ 	.word	0x00000002
        /*047c*/ 	.word	0x000001a0
        /*0480*/ 	.short	0x0101
        /*0482*/ 	.byte	0xff
	.zero		1


	//   ....[58]....
        /*0484*/ 	.word	0x00001850
        /*0488*/ 	.word	0x000000ff
        /*048c*/ 	.word	0x00000090
        /*0490*/ 	.short	0x010a
        /*0492*/ 	.byte	0x08
	.zero		1


	//   ....[59]....
        /*0494*/ 	.word	0x000018f0
        /*0498*/ 	.word	0x000000ff
        /*049c*/ 	.word	0x00000090
        /*04a0*/ 	.short	0x010a
        /*04a2*/ 	.byte	0x21
	.zero		1


	//   ....[60]....
        /*04a4*/ 	.word	0x00001a40
        /*04a8*/ 	.word	0x000000ff
        /*04ac*/ 	.word	0x00000090
        /*04b0*/ 	.short	0x010a
        /*04b2*/ 	.byte	0x08
	.zero		1


	//   ....[61]....
        /*04b4*/ 	.word	0x00001b50
        /*04b8*/ 	.word	0x000000ff
        /*04bc*/ 	.word	0x00000138
        /*04c0*/ 	.short	0x0101
        /*04c2*/ 	.byte	0x04
	.zero		1


	//   ....[62]....
        /*04c4*/ 	.word	0x00001b70
        /*04c8*/ 	.word	0x000000ff
        /*04cc*/ 	.word	0x00000090
        /*04d0*/ 	.short	0x010a
        /*04d2*/ 	.byte	0x08
	.zero		1


	//   ....[63]....
        /*04d4*/ 	.word	0x00001bf0
        /*04d8*/ 	.word	0x000000ff
        /*04dc*/ 	.word	0x00000090
        /*04e0*/ 	.short	0x010a
        /*04e2*/ 	.byte	0x11
	.zero		1


	//   ....[64]....
        /*04e4*/ 	.word	0x00001d40
        /*04e8*/ 	.word	0x000000ff
        /*04ec*/ 	.word	0x00000090
        /*04f0*/ 	.short	0x010a
        /*04f2*/ 	.byte	0x08
	.zero		1


	//   ....[65]....
        /*04f4*/ 	.word	0x00001e80
        /*04f8*/ 	.word	0x00000002
        /*04fc*/ 	.word	0x00000140
        /*0500*/ 	.short	0x010a
        /*0502*/ 	.byte	0xff
	.zero		1


	//   ....[66]....
        /*0504*/ 	.word	0x00001f40
        /*0508*/ 	.word	0x00000002
        /*050c*/ 	.word	0x00000000
        /*0510*/ 	.short	0x0101
        /*0512*/ 	.byte	0xff
	.zero		1


	//   ....[67]....
        /*0514*/ 	.word	0x000024a0
        /*0518*/ 	.word	0x000000ff
        /*051c*/ 	.word	0x00000000
        /*0520*/ 	.short	0x010a
        /*0522*/ 	.byte	0x05
	.zero		1


	//   ....[68]....
        /*0524*/ 	.word	0x00002530
        /*0528*/ 	.word	0x000000ff
        /*052c*/ 	.word	0x00000000
        /*0530*/ 	.short	0x010a
        /*0532*/ 	.byte	0x05
	.zero		1


	//   ....[69]....
        /*0534*/ 	.word	0x000025c0
        /*0538*/ 	.word	0x000000ff
        /*053c*/ 	.word	0x00000000
        /*0540*/ 	.short	0x010a
        /*0542*/ 	.byte	0x05
	.zero		1


	//   ....[70]....
        /*0544*/ 	.word	0x00002650
        /*0548*/ 	.word	0x000000ff
        /*054c*/ 	.word	0x00000000
        /*0550*/ 	.short	0x010a
        /*0552*/ 	.byte	0x05
	.zero		1


	//   ....[71]....
        /*0554*/ 	.word	0x000026e0
        /*0558*/ 	.word	0x000000ff
        /*055c*/ 	.word	0x00000000
        /*0560*/ 	.short	0x010a
        /*0562*/ 	.byte	0x05
	.zero		1


	//   ....[72]....
        /*0564*/ 	.word	0x00002770
        /*0568*/ 	.word	0x000000ff
        /*056c*/ 	.word	0x00000000
        /*0570*/ 	.short	0x010a
        /*0572*/ 	.byte	0x05
	.zero		1


	//   ....[73]....
        /*0574*/ 	.word	0x00002800
        /*0578*/ 	.word	0x000000ff
        /*057c*/ 	.word	0x00000000
        /*0580*/ 	.short	0x010a
        /*0582*/ 	.byte	0x05
	.zero		1


	//   ....[74]....
        /*0584*/ 	.word	0x00002890
        /*0588*/ 	.word	0x000000ff
        /*058c*/ 	.word	0x00000000
        /*0590*/ 	.short	0x010a
        /*0592*/ 	.byte	0x05
	.zero		1


	//   ....[75]....
        /*0594*/ 	.word	0x00002920
        /*0598*/ 	.word	0x000000ff
        /*059c*/ 	.word	0x00000000
        /*05a0*/ 	.short	0x010a
        /*05a2*/ 	.byte	0x05
	.zero		1


	//   ....[76]....
        /*05a4*/ 	.word	0x000029b0
        /*05a8*/ 	.word	0x000000ff
        /*05ac*/ 	.word	0x00000000
        /*05b0*/ 	.short	0x010a
        /*05b2*/ 	.byte	0x05
	.zero		1


	//   ....[77]....
        /*05b4*/ 	.word	0x00002a40
        /*05b8*/ 	.word	0x000000ff
        /*05bc*/ 	.word	0x00000000
        /*05c0*/ 	.short	0x010a
        /*05c2*/ 	.byte	0x05
	.zero		1


	//   ....[78]....
        /*05c4*/ 	.word	0x00002ad0
        /*05c8*/ 	.word	0x000000ff
        /*05cc*/ 	.word	0x00000000
        /*05d0*/ 	.short	0x010a
        /*05d2*/ 	.byte	0x05
	.zero		1


	//   ....[79]....
        /*05d4*/ 	.word	0x00002b60
        /*05d8*/ 	.word	0x000000ff
        /*05dc*/ 	.word	0x00000000
        /*05e0*/ 	.short	0x010a
        /*05e2*/ 	.byte	0x05
	.zero		1


	//   ....[80]....
        /*05e4*/ 	.word	0x00002bf0
        /*05e8*/ 	.word	0x000000ff
        /*05ec*/ 	.word	0x00000000
        /*05f0*/ 	.short	0x010a
        /*05f2*/ 	.byte	0x05
	.zero		1


	//   ....[81]....
        /*05f4*/ 	.word	0x00002c80
        /*05f8*/ 	.word	0x000000ff
        /*05fc*/ 	.word	0x00000000
        /*0600*/ 	.short	0x010a
        /*0602*/ 	.byte	0x05
	.zero		1


	//   ....[82]....
        /*0604*/ 	.word	0x00002d10
        /*0608*/ 	.word	0x000000ff
        /*060c*/ 	.word	0x00000000
        /*0610*/ 	.short	0x010a
        /*0612*/ 	.byte	0x05
	.zero		1


	//   ....[83]....
        /*0614*/ 	.word	0x00002da0
        /*0618*/ 	.word	0x000000ff
        /*061c*/ 	.word	0x00000000
        /*0620*/ 	.short	0x010a
        /*0622*/ 	.byte	0x05
	.zero		1


	//   ....[84]....
        /*0624*/ 	.word	0x00002e40
        /*0628*/ 	.word	0x00000000
        /*062c*/ 	.word	0x00000000
        /*0630*/ 	.short	0x010a
        /*0632*/ 	.byte	0xff
	.zero		1


	//   ....[85]....
        /*0634*/ 	.word	0x00002f60
        /*0638*/ 	.word	0x00000000
        /*063c*/ 	.word	0x000001a0
        /*0640*/ 	.short	0x010a
        /*0642*/ 	.byte	0xff
	.zero		1


	//   ....[86]....
        /*0644*/ 	.word	0x00002fd0
        /*0648*/ 	.word	0x00000000
        /*064c*/ 	.word	0x00000000
        /*0650*/ 	.short	0x0101
        /*0652*/ 	.byte	0xff
	.zero		1


	//   ....[87]....
        /*0654*/ 	.word	0x00002ff0
        /*0658*/ 	.word	0x000000ff
        /*065c*/ 	.word	0x00000150
        /*0660*/ 	.short	0x010a
        /*0662*/ 	.byte	0x05
	.zero		1


	//   ....[88]....
        /*0664*/ 	.word	0x00003110
        /*0668*/ 	.word	0x00000000
        /*066c*/ 	.word	0x00000140
        /*0670*/ 	.short	0x010a
        /*0672*/ 	.byte	0xff
	.zero		1


	//   ....[89]....
        /*0674*/ 	.word	0x00003210
        /*0678*/ 	.word	0x00000000
        /*067c*/ 	.word	0x00000000
        /*0680*/ 	.short	0x0101
        /*0682*/ 	.byte	0xff
	.zero		1


	//   ....[90]....
        /*0684*/ 	.word	0x000032a0
        /*0688*/ 	.word	0x000000ff
        /*068c*/ 	.word	0x00000150
        /*0690*/ 	.short	0x0106
        /*0692*/ 	.byte	0x05
	.zero		1


	//   ....[91]....
        /*0694*/ 	.word	0x000032c0
        /*0698*/ 	.word	0x000000ff
        /*069c*/ 	.word	0x00000150
        /*06a0*/ 	.short	0x010a
        /*06a2*/ 	.byte	0x05
	.zero		1


	//   ....[92]....
        /*06a4*/ 	.word	0x00003350
        /*06a8*/ 	.word	0x000000ff
        /*06ac*/ 	.word	0x00000150
        /*06b0*/ 	.short	0x0106
        /*06b2*/ 	.byte	0x04
	.zero		1


	//   ....[93]....
        /*06b4*/ 	.word	0x00003390
        /*06b8*/ 	.word	0x00000000
        /*06bc*/ 	.word	0x00000150
        /*06c0*/ 	.short	0x010a
        /*06c2*/ 	.byte	0xff
	.zero		1


	//   ....[94]....
        /*06c4*/ 	.word	0x000038d0
        /*06c8*/ 	.word	0x00000000
        /*06cc*/ 	.word	0x00000140
        /*06d0*/ 	.short	0x010a
        /*06d2*/ 	.byte	0xff
	.zero		1


	//   ....[95]....
        /*06d4*/ 	.word	0x000039d0
        /*06d8*/ 	.word	0x00000003
        /*06dc*/ 	.word	0x00000000
        /*06e0*/ 	.short	0x0101
        /*06e2*/ 	.byte	0xff
	.zero		1


	//   ....[96]....
        /*06e4*/ 	.word	0x000039e0
        /*06e8*/ 	.word	0x000000ff
        /*06ec*/ 	.word	0x00000000
        /*06f0*/ 	.short	0x010a
        /*06f2*/ 	.byte	0x06
	.zero		1


	//   ....[97]....
        /*06f4*/ 	.word	0x00003a50
        /*06f8*/ 	.word	0x000000ff
        /*06fc*/ 	.word	0x00000180
        /*0700*/ 	.short	0x010a
        /*0702*/ 	.byte	0x07
	.zero		1


	//   ....[98]....
        /*0704*/ 	.word	0x00003b30
        /*0708*/ 	.word	0x000000ff
        /*070c*/ 	.word	0x00000000
        /*0710*/ 	.short	0x010a
        /*0712*/ 	.byte	0x06
	.zero		1


	//   ....[99]....
        /*0714*/ 	.word	0x00003c60
        /*0718*/ 	.word	0x000000ff
        /*071c*/ 	.word	0x00000000
        /*0720*/ 	.short	0x010a
        /*0722*/ 	.byte	0x1a
	.zero		1


	//   ....[100]....
        /*0724*/ 	.word	0x00003f10
        /*0728*/ 	.word	0x000000ff
        /*072c*/ 	.word	0x00000000
        /*0730*/ 	.short	0x010a
        /*0732*/ 	.byte	0x06
	.zero		1


	//   ....[101]....
        /*0734*/ 	.word	0x00003fa0
        /*0738*/ 	.word	0x000000ff
        /*073c*/ 	.word	0x00000000
        /*0740*/ 	.short	0x010a
        /*0742*/ 	.byte	0x06
	.zero		1


	//   ....[102]....
        /*0744*/ 	.word	0x00004030
        /*0748*/ 	.word	0x000000ff
        /*074c*/ 	.word	0x00000000
        /*0750*/ 	.short	0x010a
        /*0752*/ 	.byte	0x06
	.zero		1


	//   ....[103]....
        /*0754*/ 	.word	0x000040c0
        /*0758*/ 	.word	0x000000ff
        /*075c*/ 	.word	0x00000000
        /*0760*/ 	.short	0x010a
        /*0762*/ 	.byte	0x07
	.zero		1


	//   ....[104]....
        /*0764*/ 	.word	0x00004510
        /*0768*/ 	.word	0x00000000
        /*076c*/ 	.word	0x00000140
        /*0770*/ 	.short	0x010a
        /*0772*/ 	.byte	0xff
	.zero		1


	//   ....[105]....
        /*0774*/ 	.word	0x00004600
        /*0778*/ 	.word	0x00000000
        /*077c*/ 	.word	0x00000000
        /*0780*/ 	.short	0x0101
        /*0782*/ 	.byte	0xff
	.zero		1


	//   ....[106]....
        /*0784*/ 	.word	0x00004920
        /*0788*/ 	.word	0x000000ff
        /*078c*/ 	.word	0x00000138
        /*0790*/ 	.short	0x010a
        /*0792*/ 	.byte	0x06
	.zero		1


	//   ....[107]....
        /*0794*/ 	.word	0x00004aa0
        /*0798*/ 	.word	0x000000ff
        /*079c*/ 	.word	0x00000128
        /*07a0*/ 	.short	0x010a
        /*07a2*/ 	.byte	0x06
	.zero		1


	//   ....[108]....
        /*07a4*/ 	.word	0x00004dd0
        /*07a8*/ 	.word	0x000000ff
        /*07ac*/ 	.word	0x00000120
        /*07b0*/ 	.short	0x010b
        /*07b2*/ 	.byte	0x06
	.zero		1


	//   ....[109]....
        /*07b4*/ 	.word	0x00004df0
        /*07b8*/ 	.word	0x000000ff
        /*07bc*/ 	.word	0x00000000
        /*07c0*/ 	.short	0x0101
        /*07c2*/ 	.byte	0x25
	.zero		1


	//   ....[110]....
        /*07c4*/ 	.word	0x00004e30
        /*07c8*/ 	.word	0x00000000
        /*07cc*/ 	.word	0x00000128
        /*07d0*/ 	.short	0x010a
        /*07d2*/ 	.byte	0xff
	.zero		1


	//   ....[111]....
        /*07d4*/ 	.word	0x00005140
        /*07d8*/ 	.word	0x00000000
        /*07dc*/ 	.word	0x00000140
        /*07e0*/ 	.short	0x010a
        /*07e2*/ 	.byte	0xff
	.zero		1


	//   ....[112]....
        /*07e4*/ 	.word	0x00005250
        /*07e8*/ 	.word	0x00000000
        /*07ec*/ 	.word	0x00000000
        /*07f0*/ 	.short	0x0101
        /*07f2*/ 	.byte	0xff
	.zero		1


	//   ....[113]....
        /*07f4*/ 	.word	0x00005b90
        /*07f8*/ 	.word	0x000000ff
        /*07fc*/ 	.word	0x00000120
        /*0800*/ 	.short	0x010a
        /*0802*/ 	.byte	0x2b
	.zero		1


	//   ....[114]....
        /*0804*/ 	.word	0x00005ba0
        /*0808*/ 	.word	0x00000023
        /*080c*/ 	.word	0x00000160
        /*0810*/ 	.short	0x010a
        /*0812*/ 	.byte	0xff
	.zero		1


	//   ....[115]....
        /*0814*/ 	.word	0x00005d30
        /*0818*/ 	.word	0x000000ff
        /*081c*/ 	.word	0x00000120
        /*0820*/ 	.short	0x010a
        /*0822*/ 	.byte	0x2b
	.zero		1


	//   ....[116]....
        /*0824*/ 	.word	0x00005e00
        /*0828*/ 	.word	0x000000ff
        /*082c*/ 	.word	0x00000000
        /*0830*/ 	.short	0x0101
        /*0832*/ 	.byte	0x04
	.zero		1


	//   ....[117]....
        /*0834*/ 	.word	0x00005e60
        /*0838*/ 	.word	0x00000023
        /*083c*/ 	.word	0x00000160
        /*0840*/ 	.short	0x010a
        /*0842*/ 	.byte	0xff
	.zero		1


	//   ....[118]....
        /*0844*/ 	.word	0x00006190
        /*0848*/ 	.word	0x000000ff
        /*084c*/ 	.word	0x00000000
        /*0850*/ 	.short	0x0101
        /*0852*/ 	.byte	0x05
	.zero		1


	//   ....[119]....
        /*0854*/ 	.word	0x000066e0
        /*0858*/ 	.word	0x00000002
        /*085c*/ 	.word	0x000001b0
        /*0860*/ 	.short	0x010a
        /*0862*/ 	.byte	0xff
	.zero		1


	//   ....[120]....
        /*0864*/ 	.word	0x00006740
        /*0868*/ 	.word	0x00000002
        /*086c*/ 	.word	0x00000090
        /*0870*/ 	.short	0x010a
        /*0872*/ 	.byte	0xff
	.zero		1


	//   ....[121]....
        /*0874*/ 	.word	0x000067a0
        /*0878*/ 	.word	0x00000002
        /*087c*/ 	.word	0x00000090
        /*0880*/ 	.short	0x010a
        /*0882*/ 	.byte	0xff
	.zero		1


	//   ....[122]....
        /*0884*/ 	.word	0x000067f0
        /*0888*/ 	.word	0x00000002
        /*088c*/ 	.word	0x00000140
        /*0890*/ 	.short	0x010a
        /*0892*/ 	.byte	0xff
	.zero		1


	//   ....[123]....
        /*0894*/ 	.word	0x00006850
        /*0898*/ 	.word	0x00000000
        /*089c*/ 	.word	0x00000000
        /*08a0*/ 	.short	0x010a
        /*08a2*/ 	.byte	0xff
	.zero		1


	//   ....[124]....
        /*08a4*/ 	.word	0x000068b0
        /*08a8*/ 	.word	0x00000000
        /*08ac*/ 	.word	0x00000000
        /*08b0*/ 	.short	0x010a
        /*08b2*/ 	.byte	0xff
	.zero		1


	//   ....[125]....
        /*08b4*/ 	.word	0x00006910
        /*08b8*/ 	.word	0x00000000
        /*08bc*/ 	.word	0x00000000
        /*08c0*/ 	.short	0x010a
        /*08c2*/ 	.byte	0xff
	.zero		1


	//   ....[126]....
        /*08c4*/ 	.word	0x00006970
        /*08c8*/ 	.word	0x00000000
        /*08cc*/ 	.word	0x00000000
        /*08d0*/ 	.short	0x010a
        /*08d2*/ 	.byte	0xff
	.zero		1


	//   ....[127]....
        /*08d4*/ 	.word	0x000069d0
        /*08d8*/ 	.word	0x00000000
        /*08dc*/ 	.word	0x00000000
        /*08e0*/ 	.short	0x010a
        /*08e2*/ 	.byte	0xff
	.zero		1


	//   ....[128]....
        /*08e4*/ 	.word	0x00006a30
        /*08e8*/ 	.word	0x00000000
        /*08ec*/ 	.word	0x00000000
        /*08f0*/ 	.short	0x010a
        /*08f2*/ 	.byte	0xff
	.zero		1


	//   ....[129]....
        /*08f4*/ 	.word	0x00006a90
        /*08f8*/ 	.word	0x00000000
        /*08fc*/ 	.word	0x00000000
        /*0900*/ 	.short	0x010a
        /*0902*/ 	.byte	0xff
	.zero		1


	//   ....[130]....
        /*0904*/ 	.word	0x00006af0
        /*0908*/ 	.word	0x00000000
        /*090c*/ 	.word	0x00000000
        /*0910*/ 	.short	0x010a
        /*0912*/ 	.byte	0xff
	.zero		1


	//   ....[131]....
        /*0914*/ 	.word	0x00006b50
        /*0918*/ 	.word	0x00000000
        /*091c*/ 	.word	0x00000000
        /*0920*/ 	.short	0x010a
        /*0922*/ 	.byte	0xff
	.zero		1


	//   ....[132]....
        /*0924*/ 	.word	0x00006bb0
        /*0928*/ 	.word	0x00000000
        /*092c*/ 	.word	0x00000000
        /*0930*/ 	.short	0x010a
        /*0932*/ 	.byte	0xff
	.zero		1


	//   ....[133]....
        /*0934*/ 	.word	0x00006c10
        /*0938*/ 	.word	0x00000000
        /*093c*/ 	.word	0x00000000
        /*0940*/ 	.short	0x010a
        /*0942*/ 	.byte	0xff
	.zero		1


	//   ....[134]....
        /*0944*/ 	.word	0x00006c70
        /*0948*/ 	.word	0x00000000
        /*094c*/ 	.word	0x00000000
        /*0950*/ 	.short	0x010a
        /*0952*/ 	.byte	0xff
	.zero		1


	//   ....[135]....
        /*0954*/ 	.word	0x00006cd0
        /*0958*/ 	.word	0x00000000
        /*095c*/ 	.word	0x00000000
        /*0960*/ 	.short	0x010a
        /*0962*/ 	.byte	0xff
	.zero		1


	//   ....[136]....
        /*0964*/ 	.word	0x00006d30
        /*0968*/ 	.word	0x00000000
        /*096c*/ 	.word	0x00000000
        /*0970*/ 	.short	0x010a
        /*0972*/ 	.byte	0xff
	.zero		1


	//   ....[137]....
        /*0974*/ 	.word	0x00006d90
        /*0978*/ 	.word	0x00000000
        /*097c*/ 	.word	0x00000000
        /*0980*/ 	.short	0x010a
        /*0982*/ 	.byte	0xff
	.zero		1


	//   ....[138]....
        /*0984*/ 	.word	0x00006df0
        /*0988*/ 	.word	0x00000000
        /*098c*/ 	.word	0x00000000
        /*0990*/ 	.short	0x010a
        /*0992*/ 	.byte	0xff
	.zero		1


	//   ....[139]....
        /*0994*/ 	.word	0x00006e50
        /*0998*/ 	.word	0x00000000
        /*099c*/ 	.word	0x00000000
        /*09a0*/ 	.short	0x010a
        /*09a2*/ 	.byte	0xff
	.zero		1


	//   ....[140]....
        /*09a4*/ 	.word	0x00006ea0
        /*09a8*/ 	.word	0x00000000
        /*09ac*/ 	.word	0x000001a0
        /*09b0*/ 	.short	0x010a
        /*09b2*/ 	.byte	0xff
	.zero		1


	//   ....[141]....
        /*09b4*/ 	.word	0x00006f00
        /*09b8*/ 	.word	0x00000000
        /*09bc*/ 	.word	0x00000150
        /*09c0*/ 	.short	0x010a
        /*09c2*/ 	.byte	0xff
	.zero		1


	//   ....[142]....
        /*09c4*/ 	.word	0x00006f50
        /*09c8*/ 	.word	0x00000000
        /*09cc*/ 	.word	0x00000140
        /*09d0*/ 	.short	0x010a
        /*09d2*/ 	.byte	0xff
	.zero		1


	//   ....[143]....
        /*09d4*/ 	.word	0x00006fb0
        /*09d8*/ 	.word	0x00000000
        /*09dc*/ 	.word	0x00000150
        /*09e0*/ 	.short	0x010a
        /*09e2*/ 	.byte	0xff
	.zero		1


	//   ....[144]....
        /*09e4*/ 	.word	0x00007000
        /*09e8*/ 	.word	0x00000000
        /*09ec*/ 	.word	0x00000140
        /*09f0*/ 	.short	0x010a
        /*09f2*/ 	.byte	0xff
	.zero		1


	//   ....[145]....
        /*09f4*/ 	.word	0x00007060
        /*09f8*/ 	.word	0x00000002
        /*09fc*/ 	.word	0x00000180
        /*0a00*/ 	.short	0x010a
        /*0a02*/ 	.byte	0xff
	.zero		1


	//   ....[146]....
        /*0a04*/ 	.word	0x000070c0
        /*0a08*/ 	.word	0x00000000
        /*0a0c*/ 	.word	0x00000000
        /*0a10*/ 	.short	0x010a
        /*0a12*/ 	.byte	0xff
	.zero		1


	//   ....[147]....
        /*0a14*/ 	.word	0x00007120
        /*0a18*/ 	.word	0x00000000
        /*0a1c*/ 	.word	0x00000000
        /*0a20*/ 	.short	0x010a
        /*0a22*/ 	.byte	0xff
	.zero		1


	//   ....[148]....
        /*0a24*/ 	.word	0x00007180
        /*0a28*/ 	.word	0x00000000
        /*0a2c*/ 	.word	0x00000000
        /*0a30*/ 	.short	0x010a
        /*0a32*/ 	.byte	0xff
	.zero		1


	//   ....[149]....
        /*0a34*/ 	.word	0x000071e0
        /*0a38*/ 	.word	0x00000000
        /*0a3c*/ 	.word	0x00000000
        /*0a40*/ 	.short	0x010a
        /*0a42*/ 	.byte	0xff
	.zero		1


	//   ....[150]....
        /*0a44*/ 	.word	0x00007240
        /*0a48*/ 	.word	0x00000000
        /*0a4c*/ 	.word	0x00000000
        /*0a50*/ 	.short	0x010a
        /*0a52*/ 	.byte	0xff
	.zero		1


	//   ....[151]....
        /*0a54*/ 	.word	0x00007290
        /*0a58*/ 	.word	0x00000000
        /*0a5c*/ 	.word	0x00000140
        /*0a60*/ 	.short	0x010a
        /*0a62*/ 	.byte	0xff
	.zero		1


	//   ....[152]....
        /*0a64*/ 	.word	0x000072f0
        /*0a68*/ 	.word	0x00000000
        /*0a6c*/ 	.word	0x00000138
        /*0a70*/ 	.short	0x010a
        /*0a72*/ 	.byte	0xff
	.zero		1


	//   ....[153]....
        /*0a74*/ 	.word	0x00007350
        /*0a78*/ 	.word	0x00000000
        /*0a7c*/ 	.word	0x00000128
        /*0a80*/ 	.short	0x010a
        /*0a82*/ 	.byte	0xff
	.zero		1


	//   ....[154]....
        /*0a84*/ 	.word	0x000073a0
        /*0a88*/ 	.word	0x00000000
        /*0a8c*/ 	.word	0x00000140
        /*0a90*/ 	.short	0x010a
        /*0a92*/ 	.byte	0xff
	.zero		1


	//   ....[155]....
        /*0a94*/ 	.word	0x00007400
        /*0a98*/ 	.word	0x00000000
        /*0a9c*/ 	.word	0x00000120
        /*0aa0*/ 	.short	0x010a
        /*0aa2*/ 	.byte	0xff
	.zero		1


	//   ....[156]....
        /*0aa4*/ 	.word	0x00007450
        /*0aa8*/ 	.word	0x00000023
        /*0aac*/ 	.word	0x00000160
        /*0ab0*/ 	.short	0x010a
        /*0ab2*/ 	.byte	0xff
	.zero		1


	//----- nvinfo : EIATTR_NUM_MBARRIERS
	.align		4
.L_47:
        /*0ab4*/ 	.byte	0x03, 0x38
        /*0ab6*/ 	.short	0x0038


	//----- nvinfo : EIATTR_EXIT_INSTR_OFFSETS
	.align		4
        /*0ab8*/ 	.byte	0x04, 0x1c
        /*0aba*/ 	.short	(.L_49 - .L_48)


	//   ....[0]....
.L_48:
        /*0abc*/ 	.word	0x00002e70


	//   ....[1]....
        /*0ac0*/ 	.word	0x00003360


	//   ....[2]....
        /*0ac4*/ 	.word	0x000033c0


	//   ....[3]....
        /*0ac8*/ 	.word	0x00004320


	//   ....[4]....
        /*0acc*/ 	.word	0x00004e60


	//   ....[5]....
        /*0ad0*/ 	.word	0x00004ea0


	//   ....[6]....
        /*0ad4*/ 	.word	0x000066d0


	//----- nvinfo : EIATTR_MAX_THREADS
	.align		4
.L_49:
        /*0ad8*/ 	.byte	0x04, 0x05
        /*0ada*/ 	.short	(.L_51 - .L_50)
.L_50:
        /*0adc*/ 	.word	0x00000100
        /*0ae0*/ 	.word	0x00000001
        /*0ae4*/ 	.word	0x00000001


	//----- nvinfo : EIATTR_CRS_STACK_SIZE
	.align		4
.L_51:
        /*0ae8*/ 	.byte	0x04, 0x1e
        /*0aea*/ 	.short	(.L_53 - .L_52)
.L_52:
        /*0aec*/ 	.word	0x00000000


	//----- nvinfo : EIATTR_CBANK_PARAM_SIZE
	.align		4
.L_53:
        /*0af0*/ 	.byte	0x03, 0x19
        /*0af2*/ 	.short	0x0800


	//----- nvinfo : EIATTR_PARAM_CBANK
	.align		4
        /*0af4*/ 	.byte	0x04, 0x0a
        /*0af6*/ 	.short	(.L_55 - .L_54)
	.align		4
.L_54:
        /*0af8*/ 	.word	index@(.nv.constant0._ZN7cutlass13device_kernelINS_4gemm6kernel13GemmUniversalIN4cute5tupleIJiiiiEEENS1_10collective13CollectiveMmaINS1_35MainloopSm100TmaUmmaWarpSpecializedILi18ELi2ELi4ENS5_IJNS4_1CILi1EEESB_SB_EEEEENS5_IJNSA_ILi64EEENSA_ILi32EEENSA_ILi128EEEEEEaNS5_IJlSB_lEEEaSI_NS4_8TiledMMAINS4_8MMA_AtomIJNS4_15SM100_MMA_S8_SSIaaiLi64ELi32ELNS4_4UMMA5MajorE0ELSN_0ELNSM_8SaturateE0EEEEEENS4_6LayoutISC_NS5_IJNSA_ILi0EEESS_SS_EEEEENS5_IJNS4_10UnderscoreESV_SV_EEEEENS4_13SM90_TMA_LOADENS4_14ComposedLayoutINS4_7SwizzleILi3ELi4ELi3EEENS4_18smem_ptr_flag_bitsILi8EEENSR_INS5_IJNSA_ILi8EEESG_EEENS5_IJSG_SB_EEEEEEEvNS4_8identityESY_S18_vS19_EENS_8epilogue10collective18CollectiveEpilogueINS1B_23Sm100TmaWarpSpecializedILi1ELi1ELi16ELb0ELb0EEEJSH_NS5_IJNSR_ISE_SB_EENSR_ISF_SB_EEEEEaSI_aSI_NS1B_6fusion15FusionCallbacksIS1F_NS1J_17LinearCombinationIaiaiLNS_15FloatRoundStyleE2EEESH_S1I_JEEENS4_5SM1004TMEM4LOAD26SM100_TMEM_LOAD_16dp32b16xESY_NSZ_INS10_ILi1ELi4ELi3EEES13_NSR_INS5_IJS14_SF_EEENS5_IJSF_SB_EEEEEEENS4_39AutoVectorizingCopyWithAssumedAlignmentILi128EEENS4_14SM90_TMA_STOREES1X_S1Z_S1Z_EEEvvEEEEvNT_6ParamsE)
        /*0afc*/ 	.short	0x0380
        /*0afe*/ 	.short	0x0800


	//----- nvinfo : EIATTR_SW_WAR
	.align		4
.L_55:
        /*0b00*/ 	.byte	0x04, 0x36
        /*0b02*/ 	.short	(.L_57 - .L_56)
.L_56:
        /*0b04*/ 	.word	0x00000008
.L_57:


//--------------------- .nv.callgraph             --------------------------
	.section	.nv.callgraph,"",@"SHT_CUDA_CALLGRAPH"
	.align	4
	.sectionentsize	8
	.align		4
        /*0000*/ 	.word	0x00000000
	.align		4
        /*0004*/ 	.word	0xffffffff
	.align		4
        /*0008*/ 	.word	index@(_ZN7cutlass13device_kernelINS_4gemm6kernel13GemmUniversalIN4cute5tupleIJiiiiEEENS1_10collective13CollectiveMmaINS1_35MainloopSm100TmaUmmaWarpSpecializedILi18ELi2ELi4ENS5_IJNS4_1CILi1EEESB_SB_EEEEENS5_IJNSA_ILi64EEENSA_ILi32EEENSA_ILi128EEEEEEaNS5_IJlSB_lEEEaSI_NS4_8TiledMMAINS4_8MMA_AtomIJNS4_15SM100_MMA_S8_SSIaaiLi64ELi32ELNS4_4UMMA5MajorE0ELSN_0ELNSM_8SaturateE0EEEEEENS4_6LayoutISC_NS5_IJNSA_ILi0EEESS_SS_EEEEENS5_IJNS4_10UnderscoreESV_SV_EEEEENS4_13SM90_TMA_LOADENS4_14ComposedLayoutINS4_7SwizzleILi3ELi4ELi3EEENS4_18smem_ptr_flag_bitsILi8EEENSR_INS5_IJNSA_ILi8EEESG_EEENS5_IJSG_SB_EEEEEEEvNS4_8identityESY_S18_vS19_EENS_8epilogue10collective18CollectiveEpilogueINS1B_23Sm100TmaWarpSpecializedILi1ELi1ELi16ELb0ELb0EEEJSH_NS5_IJNSR_ISE_SB_EENSR_ISF_SB_EEEEEaSI_aSI_NS1B_6fusion15FusionCallbacksIS1F_NS1J_17LinearCombinationIaiaiLNS_15FloatRoundStyleE2EEESH_S1I_JEEENS4_5SM1004TMEM4LOAD26SM100_TMEM_LOAD_16dp32b16xESY_NSZ_INS10_ILi1ELi4ELi3EEES13_NSR_INS5_IJS14_SF_EEENS5_IJSF_SB_EEEEEEENS4_39AutoVectorizingCopyWithAssumedAlignmentILi128EEENS4_14SM90_TMA_STOREES1X_S1Z_S1Z_EEEvvEEEEvNT_6ParamsE)
	.align		4
        /*000c*/ 	.word	index@(__assertfail)
	.align		4
        /*0010*/ 	.word	0x00000000
	.align		4
        /*0014*/ 	.word	0xfffffffe
	.align		4
        /*0018*/ 	.word	0x00000000
	.align		4
        /*001c*/ 	.word	0xfffffffd
	.align		4
        /*0020*/ 	.word	0x00000000
	.align		4
        /*0024*/ 	.word	0xfffffffc


//--------------------- .nv.constant4             --------------------------
	.section	.nv.constant4,"a",@progbits
	.align	8
	.align		8
.nv.constant4:
        /*0000*/ 	.dword	__assertfail
	.align		8
        /*0008*/ 	.dword	__unnamed_1
	.align		8
        /*0010*/ 	.dword	__unnamed_2
	.align		8
        /*0018*/ 	.dword	_ZN40_INTERNAL_0dba9551_4_k_cu_b2efef83_346494cuda3std3__45__cpo5beginE
	.align		8
        /*0020*/ 	.dword	_ZN40_INTERNAL_0dba9551_4_k_cu_b2efef83_346494cuda3std3__45__cpo3endE
	.align		8
        /*0028*/ 	.dword	_ZN40_INTERNAL_0dba9551_4_k_cu_b2efef83_346494cuda3std3__45__cpo6cbeginE
	.align		8
        /*0030*/ 	.dword	_ZN40_INTERNAL_0dba9551_4_k_cu_b2efef83_346494cuda3std3__45__cpo4cendE
	.align		8
        /*0038*/ 	.dword	_ZN40_INTERNAL_0dba9551_4_k_cu_b2efef83_346494cuda3std3__442_GLOBAL__N__0dba9551_4_k_cu_b2efef83_346496ignoreE
	.align		8
        /*0040*/ 	.dword	_ZN40_INTERNAL_0dba9551_4_k_cu_b2efef83_346494cuda3std3__419piecewise_constructE
	.align		8
        /*0048*/ 	.dword	_ZN40_INTERNAL_0dba9551_4_k_cu_b2efef83_346494cuda3std3__48in_placeE
	.align		8
        /*0050*/ 	.dword	_ZN40_INTERNAL_0dba9551_4_k_cu_b2efef83_346494cuda3std6ranges3__45__cpo4swapE
	.align		8
        /*0058*/ 	.dword	_ZN40_INTERNAL_0dba9551_4_k_cu_b2efef83_346494cuda3std6ranges3__45__cpo9iter_moveE
	.align		8
        /*0060*/ 	.dword	_ZN40_INTERNAL_0dba9551_4_k_cu_b2efef83_346494cute7productE
	.align		8
        /*0068*/ 	.dword	_ZN40_INTERNAL_0dba9551_4_k_cu_b2efef83_346494cute1_E
	.align		8
        /*0070*/ 	.dword	$str$25
	.align		8
        /*0078*/ 	.dword	$str$26
	.align		8
        /*0080*/ 	.dword	$str$27
	.align		8
        /*0088*/ 	.dword	$str$28


//--------------------- .text._ZN7cutlass13device_kernelINS_4gemm6kernel13GemmUniversalIN4cute5tupleIJiiiiEEENS1_10collective13CollectiveMmaINS1_35MainloopSm100TmaUmmaWarpSpecializedILi18ELi2ELi4ENS5_IJNS4_1CILi1EEESB_SB_EEEEENS5_IJNSA_ILi64EEENSA_ILi32EEENSA_ILi128EEEEEEaNS5_IJlSB_lEEEaSI_NS4_8TiledMMAINS4_8MMA_AtomIJNS4_15SM100_MMA_S8_SSIaaiLi64ELi32ELNS4_4UMMA5MajorE0ELSN_0ELNSM_8SaturateE0EEEEEENS4_6LayoutISC_NS5_IJNSA_ILi0EEESS_SS_EEEEENS5_IJNS4_10UnderscoreESV_SV_EEEEENS4_13SM90_TMA_LOADENS4_14ComposedLayoutINS4_7SwizzleILi3ELi4ELi3EEENS4_18smem_ptr_flag_bitsILi8EEENSR_INS5_IJNSA_ILi8EEESG_EEENS5_IJSG_SB_EEEEEEEvNS4_8identityESY_S18_vS19_EENS_8epilogue10collective18CollectiveEpilogueINS1B_23Sm100TmaWarpSpecializedILi1ELi1ELi16ELb0ELb0EEEJSH_NS5_IJNSR_ISE_SB_EENSR_ISF_SB_EEEEEaSI_aSI_NS1B_6fusion15FusionCallbacksIS1F_NS1J_17LinearCombinationIaiaiLNS_15FloatRoundStyleE2EEESH_S1I_JEEENS4_5SM1004TMEM4LOAD26SM100_TMEM_LOAD_16dp32b16xESY_NSZ_INS10_ILi1ELi4ELi3EEES13_NSR_INS5_IJS14_SF_EEENS5_IJSF_SB_EEEEEEENS4_39AutoVectorizingCopyWithAssumedAlignmentILi128EEENS4_14SM90_TMA_STOREES1X_S1Z_S1Z_EEEvvEEEEvNT_6ParamsE --------------------------
	.section	.text._ZN7cutlass13device_kernelINS_4gemm6kernel13GemmUniversalIN4cute5tupleIJiiiiEEENS1_10collective13CollectiveMmaINS1_35MainloopSm100TmaUmmaWarpSpecializedILi18ELi2ELi4ENS5_IJNS4_1CILi1EEESB_SB_EEEEENS5_IJNSA_ILi64EEENSA_ILi32EEENSA_ILi128EEEEEEaNS5_IJlSB_lEEEaSI_NS4_8TiledMMAINS4_8MMA_AtomIJNS4_15SM100_MMA_S8_SSIaaiLi64ELi32ELNS4_4UMMA5MajorE0ELSN_0ELNSM_8SaturateE0EEEEEENS4_6LayoutISC_NS5_IJNSA_ILi0EEESS_SS_EEEEENS5_IJNS4_10UnderscoreESV_SV_EEEEENS4_13SM90_TMA_LOADENS4_14ComposedLayoutINS4_7SwizzleILi3ELi4ELi3EEENS4_18smem_ptr_flag_bitsILi8EEENSR_INS5_IJNSA_ILi8EEESG_EEENS5_IJSG_SB_EEEEEEEvNS4_8identityESY_S18_vS19_EENS_8epilogue10collective18CollectiveEpilogueINS1B_23Sm100TmaWarpSpecializedILi1ELi1ELi16ELb0ELb0EEEJSH_NS5_IJNSR_ISE_SB_EENSR_ISF_SB_EEEEEaSI_aSI_NS1B_6fusion15FusionCallbacksIS1F_NS1J_17LinearCombinationIaiaiLNS_15FloatRoundStyleE2EEESH_S1I_JEEENS4_5SM1004TMEM4LOAD26SM100_TMEM_LOAD_16dp32b16xESY_NSZ_INS10_ILi1ELi4ELi3EEES13_NSR_INS5_IJS14_SF_EEENS5_IJSF_SB_EEEEEEENS4_39AutoVectorizingCopyWithAssumedAlignmentILi128EEENS4_14SM90_TMA_STOREES1X_S1Z_S1Z_EEEvvEEEEvNT_6ParamsE,"ax",@progbits
	.align	128
.text._ZN7cutlass13device_kernelINS_4gemm6kernel13GemmUniversalIN4cute5tupleIJiiiiEEENS1_10collective13CollectiveMmaINS1_35MainloopSm100TmaUmmaWarpSpecializedILi18ELi2ELi4ENS5_IJNS4_1CILi1EEESB_SB_EEEEENS5_IJNSA_ILi64EEENSA_ILi32EEENSA_ILi128EEEEEEaNS5_IJlSB_lEEEaSI_NS4_8TiledMMAINS4_8MMA_AtomIJNS4_15SM100_MMA_S8_SSIaaiLi64ELi32ELNS4_4UMMA5MajorE0ELSN_0ELNSM_8SaturateE0EEEEEENS4_6LayoutISC_NS5_IJNSA_ILi0EEESS_SS_EEEEENS5_IJNS4_10UnderscoreESV_SV_EEEEENS4_13SM90_TMA_LOADENS4_14ComposedLayoutINS4_7SwizzleILi3ELi4ELi3EEENS4_18smem_ptr_flag_bitsILi8EEENSR_INS5_IJNSA_ILi8EEESG_EEENS5_IJSG_SB_EEEEEEEvNS4_8identityESY_S18_vS19_EENS_8epilogue10collective18CollectiveEpilogueINS1B_23Sm100TmaWarpSpecializedILi1ELi1ELi16ELb0ELb0EEEJSH_NS5_IJNSR_ISE_SB_EENSR_ISF_SB_EEEEEaSI_aSI_NS1B_6fusion15FusionCallbacksIS1F_NS1J_17LinearCombinationIaiaiLNS_15FloatRoundStyleE2EEESH_S1I_JEEENS4_5SM1004TMEM4LOAD26SM100_TMEM_LOAD_16dp32b16xESY_NSZ_INS10_ILi1ELi4ELi3EEES13_NSR_INS5_IJS14_SF_EEENS5_IJSF_SB_EEEEEEENS4_39AutoVectorizingCopyWithAssumedAlignmentILi128EEENS4_14SM90_TMA_STOREES1X_S1Z_S1Z_EEEvvEEEEvNT_6ParamsE:
        .type           _ZN7cutlass13device_kernelINS_4gemm6kernel13GemmUniversalIN4cute5tupleIJiiiiEEENS1_10collective13CollectiveMmaINS1_35MainloopSm100TmaUmmaWarpSpecializedILi18ELi2ELi4ENS5_IJNS4_1CILi1EEESB_SB_EEEEENS5_IJNSA_ILi64EEENSA_ILi32EEENSA_ILi128EEEEEEaNS5_IJlSB_lEEEaSI_NS4_8TiledMMAINS4_8MMA_AtomIJNS4_15SM100_MMA_S8_SSIaaiLi64ELi32ELNS4_4UMMA5MajorE0ELSN_0ELNSM_8SaturateE0EEEEEENS4_6LayoutISC_NS5_IJNSA_ILi0EEESS_SS_EEEEENS5_IJNS4_10UnderscoreESV_SV_EEEEENS4_13SM90_TMA_LOADENS4_14ComposedLayoutINS4_7SwizzleILi3ELi4ELi3EEENS4_18smem_ptr_flag_bitsILi8EEENSR_INS5_IJNSA_ILi8EEESG_EEENS5_IJSG_SB_EEEEEEEvNS4_8identityESY_S18_vS19_EENS_8epilogue10collective18CollectiveEpilogueINS1B_23Sm100TmaWarpSpecializedILi1ELi1ELi16ELb0ELb0EEEJSH_NS5_IJNSR_ISE_SB_EENSR_ISF_SB_EEEEEaSI_aSI_NS1B_6fusion15FusionCallbacksIS1F_NS1J_17LinearCombinationIaiaiLNS_15FloatRoundStyleE2EEESH_S1I_JEEENS4_5SM1004TMEM4LOAD26SM100_TMEM_LOAD_16dp32b16xESY_NSZ_INS10_ILi1ELi4ELi3EEES13_NSR_INS5_IJS14_SF_EEENS5_IJSF_SB_EEEEEEENS4_39AutoVectorizingCopyWithAssumedAlignmentILi128EEENS4_14SM90_TMA_STOREES1X_S1Z_S1Z_EEEvvEEEEvNT_6ParamsE,@function
        .size           _ZN7cutlass13device_kernelINS_4gemm6kernel13GemmUniversalIN4cute5tupleIJiiiiEEENS1_10collective13CollectiveMmaINS1_35MainloopSm100TmaUmmaWarpSpecializedILi18ELi2ELi4ENS5_IJNS4_1CILi1EEESB_SB_EEEEENS5_IJNSA_ILi64EEENSA_ILi32EEENSA_ILi128EEEEEEaNS5_IJlSB_lEEEaSI_NS4_8TiledMMAINS4_8MMA_AtomIJNS4_15SM100_MMA_S8_SSIaaiLi64ELi32ELNS4_4UMMA5MajorE0ELSN_0ELNSM_8SaturateE0EEEEEENS4_6LayoutISC_NS5_IJNSA_ILi0EEESS_SS_EEEEENS5_IJNS4_10UnderscoreESV_SV_EEEEENS4_13SM90_TMA_LOADENS4_14ComposedLayoutINS4_7SwizzleILi3ELi4ELi3EEENS4_18smem_ptr_flag_bitsILi8EEENSR_INS5_IJNSA_ILi8EEESG_EEENS5_IJSG_SB_EEEEEEEvNS4_8identityESY_S18_vS19_EENS_8epilogue10collective18CollectiveEpilogueINS1B_23Sm100TmaWarpSpecializedILi1ELi1ELi16ELb0ELb0EEEJSH_NS5_IJNSR_ISE_SB_EENSR_ISF_SB_EEEEEaSI_aSI_NS1B_6fusion15FusionCallbacksIS1F_NS1J_17LinearCombinationIaiaiLNS_15FloatRoundStyleE2EEESH_S1I_JEEENS4_5SM1004TMEM4LOAD26SM100_TMEM_LOAD_16dp32b16xESY_NSZ_INS10_ILi1ELi4ELi3EEES13_NSR_INS5_IJS14_SF_EEENS5_IJSF_SB_EEEEEEENS4_39AutoVectorizingCopyWithAssumedAlignmentILi128EEENS4_14SM90_TMA_STOREES1X_S1Z_S1Z_EEEvvEEEEvNT_6ParamsE,(.L_x_171 - _ZN7cutlass13device_kernelINS_4gemm6kernel13GemmUniversalIN4cute5tupleIJiiiiEEENS1_10collective13CollectiveMmaINS1_35MainloopSm100TmaUmmaWarpSpecializedILi18ELi2ELi4ENS5_IJNS4_1CILi1EEESB_SB_EEEEENS5_IJNSA_ILi64EEENSA_ILi32EEENSA_ILi128EEEEEEaNS5_IJlSB_lEEEaSI_NS4_8TiledMMAINS4_8MMA_AtomIJNS4_15SM100_MMA_S8_SSIaaiLi64ELi32ELNS4_4UMMA5MajorE0ELSN_0ELNSM_8SaturateE0EEEEEENS4_6LayoutISC_NS5_IJNSA_ILi0EEESS_SS_EEEEENS5_IJNS4_10UnderscoreESV_SV_EEEEENS4_13SM90_TMA_LOADENS4_14ComposedLayoutINS4_7SwizzleILi3ELi4ELi3EEENS4_18smem_ptr_flag_bitsILi8EEENSR_INS5_IJNSA_ILi8EEESG_EEENS5_IJSG_SB_EEEEEEEvNS4_8identityESY_S18_vS19_EENS_8epilogue10collective18CollectiveEpilogueINS1B_23Sm100TmaWarpSpecializedILi1ELi1ELi16ELb0ELb0EEEJSH_NS5_IJNSR_ISE_SB_EENSR_ISF_SB_EEEEEaSI_aSI_NS1B_6fusion15FusionCallbacksIS1F_NS1J_17LinearCombinationIaiaiLNS_15FloatRoundStyleE2EEESH_S1I_JEEENS4_5SM1004TMEM4LOAD26SM100_TMEM_LOAD_16dp32b16xESY_NSZ_INS10_ILi1ELi4ELi3EEES13_NSR_INS5_IJS14_SF_EEENS5_IJSF_SB_EEEEEEENS4_39AutoVectorizingCopyWithAssumedAlignmentILi128EEENS4_14SM90_TMA_STOREES1X_S1Z_S1Z_EEEvvEEEEvNT_6ParamsE)
        .other          _ZN7cutlass13device_kernelINS_4gemm6kernel13GemmUniversalIN4cute5tupleIJiiiiEEENS1_10collective13CollectiveMmaINS1_35MainloopSm100TmaUmmaWarpSpecializedILi18ELi2ELi4ENS5_IJNS4_1CILi1EEESB_SB_EEEEENS5_IJNSA_ILi64EEENSA_ILi32EEENSA_ILi128EEEEEEaNS5_IJlSB_lEEEaSI_NS4_8TiledMMAINS4_8MMA_AtomIJNS4_15SM100_MMA_S8_SSIaaiLi64ELi32ELNS4_4UMMA5MajorE0ELSN_0ELNSM_8SaturateE0EEEEEENS4_6LayoutISC_NS5_IJNSA_ILi0EEESS_SS_EEEEENS5_IJNS4_10UnderscoreESV_SV_EEEEENS4_13SM90_TMA_LOADENS4_14ComposedLayoutINS4_7SwizzleILi3ELi4ELi3EEENS4_18smem_ptr_flag_bitsILi8EEENSR_INS5_IJNSA_ILi8EEESG_EEENS5_IJSG_SB_EEEEEEEvNS4_8identityESY_S18_vS19_EENS_8epilogue10collective18CollectiveEpilogueINS1B_23Sm100TmaWarpSpecializedILi1ELi1ELi16ELb0ELb0EEEJSH_NS5_IJNSR_ISE_SB_EENSR_ISF_SB_EEEEEaSI_aSI_NS1B_6fusion15FusionCallbacksIS1F_NS1J_17LinearCombinationIaiaiLNS_15FloatRoundStyleE2EEESH_S1I_JEEENS4_5SM1004TMEM4LOAD26SM100_TMEM_LOAD_16dp32b16xESY_NSZ_INS10_ILi1ELi4ELi3EEES13_NSR_INS5_IJS14_SF_EEENS5_IJSF_SB_EEEEEEENS4_39AutoVectorizingCopyWithAssumedAlignmentILi128EEENS4_14SM90_TMA_STOREES1X_S1Z_S1Z_EEEvvEEEEvNT_6ParamsE,@"STO_CUDA_ENTRY STV_DEFAULT"
_ZN7cutlass13device_kernelINS_4gemm6kernel13GemmUniversalIN4cute5tupleIJiiiiEEENS1_10collective13CollectiveMmaINS1_35MainloopSm100TmaUmmaWarpSpecializedILi18ELi2ELi4ENS5_IJNS4_1CILi1EEESB_SB_EEEEENS5_IJNSA_ILi64EEENSA_ILi32EEENSA_ILi128EEEEEEaNS5_IJlSB_lEEEaSI_NS4_8TiledMMAINS4_8MMA_AtomIJNS4_15SM100_MMA_S8_SSIaaiLi64ELi32ELNS4_4UMMA5MajorE0ELSN_0ELNSM_8SaturateE0EEEEEENS4_6LayoutISC_NS5_IJNSA_ILi0EEESS_SS_EEEEENS5_IJNS4_10UnderscoreESV_SV_EEEEENS4_13SM90_TMA_LOADENS4_14ComposedLayoutINS4_7SwizzleILi3ELi4ELi3EEENS4_18smem_ptr_flag_bitsILi8EEENSR_INS5_IJNSA_ILi8EEESG_EEENS5_IJSG_SB_EEEEEEEvNS4_8identityESY_S18_vS19_EENS_8epilogue10collective18CollectiveEpilogueINS1B_23Sm100TmaWarpSpecializedILi1ELi1ELi16ELb0ELb0EEEJSH_NS5_IJNSR_ISE_SB_EENSR_ISF_SB_EEEEEaSI_aSI_NS1B_6fusion15FusionCallbacksIS1F_NS1J_17LinearCombinationIaiaiLNS_15FloatRoundStyleE2EEESH_S1I_JEEENS4_5SM1004TMEM4LOAD26SM100_TMEM_LOAD_16dp32b16xESY_NSZ_INS10_ILi1ELi4ELi3EEES13_NSR_INS5_IJS14_SF_EEENS5_IJSF_SB_EEEEEEENS4_39AutoVectorizingCopyWithAssumedAlignmentILi128EEENS4_14SM90_TMA_STOREES1X_S1Z_S1Z_EEEvvEEEEvNT_6ParamsE:
[----:B------:R-:W1:Y:S01]  /*0000*/  LDC R1, c[0x0][0x37c] ;  /* 0x0000df00ff017b82 */ /* 0x000e620000000800 */
[----:B------:R-:W2:Y:S01]  /*0010*/  S2R R65, SR_TID.X ;  /* 0x0000000000417919 */ /* 0x000ea20000002100 */
[----:B------:R-:W3:Y:S01]  /*0020*/  LDCU.64 UR4, c[0x0][0x890] ;  /* 0x00011200ff0477ac */ /* 0x000ee20008000a00 */
[----:B------:R-:W-:Y:S02]  /*0030*/  PRMT R61, RZ, 0x7610, R61 ;  /* 0x00007610ff3d7816 */ /* 0x000fe4000000003d */
[----:B------:R-:W-:Y:S01]  /*0040*/  ELECT P5, URZ, PT ;  /* 0x0000000000ff782f */ /* 0x000fe200038a0000 */
[----:B------:R-:W4:Y:S01]  /*0050*/  LDCU.64 UR40, c[0x0][0x358] ;  /* 0x00006b00ff2877ac */ /* 0x000f220008000a00 */
[----:B---3--:R-:W-:-:S04]  /*0060*/  UISETP.NE.U32.AND UP0, UPT, UR4, URZ, UPT ;  /* 0x000000ff0400728c */ /* 0x008fc8000bf05070 */
[----:B------:R-:W-:Y:S01]  /*0070*/  UISETP.NE.AND.EX UP0, UPT, UR5, URZ, UPT, UP0 ;  /* 0x000000ff0500728c */ /* 0x000fe2000bf05300 */
[----:B--2---:R-:W-:-:S05]  /*0080*/  SHF.R.U32.HI R67, RZ, 0x5, R65 ;  /* 0x00000005ff437819 */ /* 0x004fca0000011641 */
[----:B------:R-:W2:Y:S02]  /*0090*/  SHFL.IDX PT, R0, R67, RZ, 0x1f ;  /* 0x00001fff43007589 */ /* 0x000ea400000e0000 */
[----:B--2---:R-:W-:Y:S01]  /*00a0*/  R2UR UR8, R0 ;  /* 0x00000000000872ca */ /* 0x004fe200000e0000 */
[----:B-1--4-:R-:W-:-:S14]  /*00b0*/  BRA.U UP0, `(.L_x_0) ;  /* 0x00000001002c7547 */ /* 0x012fdc000b800000 */
[----:B------:R-:W1:Y:S02]  /*00c0*/  LDCU.64 UR6, c[0x0][0x888] ;  /* 0x00011100ff0677ac */ /* 0x000e640008000a00 */
[----:B-1----:R-:W-:-:S04]  /*00d0*/  UISETP.NE.U32.AND UP0, UPT, UR6, URZ, UPT ;  /* 0x000000ff0600728c */ /* 0x002fc8000bf05070 */
[----:B------:R-:W-:-:S09]  /*00e0*/  UISETP.NE.AND.EX UP0, UPT, UR7, URZ, UPT, UP0 ;  /* 0x000000ff0700728c */ /* 0x000fd2000bf05300 */
[----:B------:R-:W-:Y:S05]  /*00f0*/  BRA.U !UP0, `(.L_x_1) ;  /* 0x0000000108107547 */ /* 0x000fea000b800000 */
[----:B------:R-:W1:Y:S02]  /*0100*/  LDC.64 R34, c[0x0][0x888] ;  /* 0x00022200ff227b82 */ /* 0x000e640000000a00 */
[----:B-1----:R1:W5:Y:S01]  /*0110*/  LDG.E R34, desc[UR40][R34.64] ;  /* 0x0000002822227981 */ /* 0x002362000c1e1900 */
[----:B------:R-:W-:Y:S01]  /*0120*/  HFMA2 R61, -RZ, RZ, 0, 5.9604644775390625e-08 ;  /* 0x00000001ff3d7431 */ /* 0x000fe200000001ff */
[----:B------:R-:W-:Y:S05]  /*0130*/  BRA `(.L_x_0) ;  /* 0x00000000000c7947 */ /* 0x000fea0003800000 */
.L_x_1:
[----:B------:R-:W1:Y:S01]  /*0140*/  LDCU UR6, c[0x0][0x880] ;  /* 0x00011000ff0677ac */ /* 0x000e620008000800 */
[----:B------:R-:W-:Y:S01]  /*0150*/  HFMA2 R61, -RZ, RZ, 0, 5.9604644775390625e-08 ;  /* 0x00000001ff3d7431 */ /* 0x000fe200000001ff */
[----:B-1----:R-:W-:-:S07]  /*0160*/  MOV R34, UR6 ;  /* 0x0000000600227c02 */ /* 0x002fce0008000f00 */
.L_x_0:
[----:B------:R-:W2:Y:S02]  /*0170*/  LDCU.64 UR6, c[0x0][0x8b0] ;  /* 0x00011600ff0677ac */ /* 0x000ea40008000a00 */
[----:B--2---:R-:W-:-:S04]  /*0180*/  UISETP.NE.U32.AND UP0, UPT, UR6, URZ, UPT ;  /* 0x000000ff0600728c */ /* 0x004fc8000bf05070 */
[----:B------:R-:W-:-:S09]  /*0190*/  UISETP.NE.AND.EX UP0, UPT, UR7, URZ, UPT, UP0 ;  /* 0x000000ff0700728c */ /* 0x000fd2000bf05300 */
[----:B------:R-:W-:Y:S05]  /*01a0*/  BRA.U UP0, `(.L_x_2) ;  /* 0x0000000100247547 */ /* 0x000fea000b800000 */
[----:B------:R-:W2:Y:S02]  /*01b0*/  LDCU.64 UR6, c[0x0][0x8a8] ;  /* 0x00011500ff0677ac */ /* 0x000ea40008000a00 */
[----:B--2---:R-:W-:-:S04]  /*01c0*/  UISETP.NE.U32.AND UP0, UPT, UR6, URZ, UPT ;  /* 0x000000ff0600728c */ /* 0x004fc8000bf05070 */
[----:B------:R-:W-:-:S09]  /*01d0*/  UISETP.NE.AND.EX UP0, UPT, UR7, URZ, UPT, UP0 ;  /* 0x000000ff0700728c */ /* 0x000fd2000bf05300 */
[----:B------:R-:W-:Y:S05]  /*01e0*/  BRA.U !UP0, `(.L_x_3) ;  /* 0x00000001080c7547 */ /* 0x000fea000b800000 */
[----:B------:R-:W2:Y:S02]  /*01f0*/  LDC.64 R2, c[0x0][0x8a8] ;  /* 0x00022a00ff027b82 */ /* 0x000ea40000000a00 */
[----:B--2---:R2:W5:Y:S01]  /*0200*/  LDG.E R33, desc[UR40][R2.64] ;  /* 0x0000002802217981 */ /* 0x004562000c1e1900 */
[----:B------:R-:W-:Y:S05]  /*0210*/  BRA `(.L_x_2) ;  /* 0x0000000000087947 */ /* 0x000fea0003800000 */
.L_x_3:
[----:B------:R-:W2:Y:S02]  /*0220*/  LDCU UR6, c[0x0][0x8a0] ;  /* 0x00011400ff0677ac */ /* 0x000ea40008000800 */
[----:B--2---:R-:W-:Y:S02]  /*0230*/  MOV R33, UR6 ;  /* 0x0000000600217c02 */ /* 0x004fe40008000f00 */
.L_x_2:
[----:B------:R-:W-:Y:S01]  /*0240*/  IMAD.U32 R0, RZ, RZ, UR8 ;  /* 0x00000008ff007e24 */ /* 0x000fe2000f8e00ff */
[----:B------:R-:W-:Y:S04]  /*0250*/  BSSY.RECONVERGENT B0, `(.L_x_4) ;  /* 0x000000c000007945 */ /* 0x000fe80003800200 */
[C---:B------:R-:W-:Y:S02]  /*0260*/  ISETP.NE.OR P1, PT, R0.reuse, 0x1, !P5 ;  /* 0x000000010000780c */ /* 0x040fe40006f25670 */
[----:B------:R-:W-:-:S11]  /*0270*/  ISETP.NE.OR P0, PT, R0, 0x3, !P5 ;  /* 0x000000030000780c */ /* 0x000fd60006f05670 */
[----:B------:R-:W-:Y:S05]  /*0280*/  @P1 BRA `(.L_x_5) ;  /* 0x0000000000201947 */ /* 0x000fea0003800000 */
[----:B------:R-:W3:Y:S02]  /*0290*/  LDCU.64 UR6, c[0x0][0x348] ;  /* 0x00006900ff0677ac */ /* 0x000ee40008000a00 */
[----:B---3--:R-:W-:Y:S02]  /*02a0*/  UIADD3 UR10, UP1, UPT, UR6, 0x80, URZ ;  /* 0x00000080060a7890 */ /* 0x008fe4000ff3e0ff */
[----:B------:R-:W-:Y:S02]  /*02b0*/  UIADD3 UR6, UP0, UPT, UR6, 0x180, URZ ;  /* 0x0000018006067890 */ /* 0x000fe4000ff1e0ff */
[----:B------:R-:W-:Y:S02]  /*02c0*/  UIADD3.X UR11, UPT, UPT, URZ, UR7, URZ, UP1, !UPT ;  /* 0x00000007ff0b7290 */ /* 0x000fe40008ffe4ff */
[----:B------:R-:W-:-:S07]  /*02d0*/  UIADD3.X UR7, UPT, UPT, URZ, UR7, URZ, UP0, !UPT ;  /* 0x00000007ff077290 */ /* 0x000fce00087fe4ff */
[----:B------:R3:W-:Y:S02]  /*02e0*/  UTMACCTL.PF [UR10] ;  /* 0x000000000a0079b9 */ /* 0x0007e40008040000 */
[----:B------:R3:W-:Y:S02]  /*02f0*/  UTMACCTL.PF [UR6] ;  /* 0x00000000060079b9 */ /* 0x0007e40008040000 */
[----:B---3--:R-:W-:Y:S01]  /*0300*/  NOP ;  /* 0x0000000000007918 */ /* 0x008fe20000000000 */
.L_x_5:
[----:B------:R-:W-:Y:S05]  /*0310*/  BSYNC.RECONVERGENT B0 ;  /* 0x0000000000007941 */ /* 0x000fea0003800200 */
.L_x_4:
[----:B------:R-:W-:Y:S04]  /*0320*/  BSSY.RECONVERGENT B0, `(.L_x_6) ;  /* 0x000000a000007945 */ /* 0x000fe80003800200 */
        /* <DEDUP_REMOVED lines=9> */
.L_x_7:
[----:B------:R-:W-:Y:S05]  /*03c0*/  BSYNC.RECONVERGENT B0 ;  /* 0x0000000000007941 */ /* 0x000fea0003800200 */
.L_x_6:
[----:B------:R-:W3:Y:S01]  /*03d0*/  LDCU.64 UR6, c[0x0][0x888] ;  /* 0x00011100ff0677ac */ /* 0x000ee20008000a00 */
[----:B------:R-:W-:Y:S02]  /*03e0*/  UISETP.EQ.U32.AND UP1, UPT, UR4, URZ, UPT ;  /* 0x000000ff0400728c */ /* 0x000fe4000bf22070 */
[----:B------:R-:W-:Y:S02]  /*03f0*/  UPLOP3.LUT UP2, UPT, UPT, UPT, UPT, 0x80, 0x8 ;  /* 0x000000000008789c */ /* 0x000fe40003f4f070 */
[----:B---3--:R-:W-:-:S04]  /*0400*/  UISETP.NE.U32.AND UP0, UPT, UR6, URZ, UPT ;  /* 0x000000ff0600728c */ /* 0x008fc8000bf05070 */
[----:B------:R-:W-:-:S04]  /*0410*/  UISETP.NE.AND.EX UP0, UPT, UR7, URZ, UPT, UP0 ;  /* 0x000000ff0700728c */ /* 0x000fc8000bf05300 */
[----:B------:R-:W-:-:S04]  /*0420*/  UISETP.EQ.OR.EX UP3, UPT, UR5, URZ, !UP0, UP1 ;  /* 0x000000ff0500728c */ /* 0x000fc8000c762710 */
[----:B------:R-:W-:-:S05]  /*0430*/  UP2UR UR44, UPR, URZ, 0x8 ;  /* 0x00000008ff2c7883 */ /* 0x000fca0008000000 */
[----:B------:R-:W-:Y:S07]  /*0440*/  BRA.U !UP3, `(.L_x_8) ;  /* 0x000000010b207547 */ /* 0x000fee000b800000 */
[----:B-----5:R-:W-:Y:S01]  /*0450*/  R2UR UR6, R34 ;  /* 0x00000000220672ca */ /* 0x020fe200000e0000 */
[----:B------:R-:W-:Y:S02]  /*0460*/  UISETP.NE.U32.AND UP2, UPT, UR4, URZ, UPT ;  /* 0x000000ff0400728c */ /* 0x000fe4000bf45070 */
[----:B------:R-:W-:Y:S02]  /*0470*/  USEL UR4, URZ, 0xffffffff, UP0 ;  /* 0xffffffffff047887 */ /* 0x000fe40008000000 */
[----:B------:R-:W-:-:S08]  /*0480*/  UISETP.NE.AND.EX UP2, UPT, UR5, URZ, UPT, UP2 ;  /* 0x000000ff0500728c */ /* 0x000fd0000bf45320 */
[----:B------:R-:W-:-:S04]  /*0490*/  UISETP.NE.AND UP1, UPT, UR6, URZ, UPT ;  /* 0x000000ff0600728c */ /* 0x000fc8000bf25270 */
[----:B------:R-:W-:-:S04]  /*04a0*/  @!UP2 USEL UR4, URZ, 0xffffffff, UP1 ;  /* 0xffffffffff04a887 */ /* 0x000fc80008800000 */
[----:B------:R-:W-:-:S04]  /*04b0*/  ULOP3.LUT UR4, UR4, 0x1, URZ, 0xc0, !UPT ;  /* 0x0000000104047892 */ /* 0x000fc8000f8ec0ff */
[----:B------:R-:W-:-:S11]  /*04c0*/  UISETP.NE.U32.AND UP2, UPT, UR4, 0x1, UPT ;  /* 0x000000010400788c */ /* 0x000fd6000bf45070 */
.L_x_8:
[----:B--2---:R-:W2:Y:S01]  /*04d0*/  SHFL.IDX PT, R2, R67, RZ, 0x1f ;  /* 0x00001fff43027589 */ /* 0x004ea200000e0000 */
[----:B------:R-:W-:-:S04]  /*04e0*/  UISETP.NE.AND UP1, UPT, UR8, 0x2, UPT ;  /* 0x000000020800788c */ /* 0x000fc8000bf25270 */
[----:B------:R-:W-:Y:S01]  /*04f0*/  USEL UR13, URZ, 0x1, UP1 ;  /* 0x00000001ff0d7887 */ /* 0x000fe20008800000 */
[----:B--2---:R-:W-:-:S13]  /*0500*/  ISETP.NE.AND P0, PT, R2, RZ, PT ;  /* 0x000000ff0200720c */ /* 0x004fda0003f05270 */
[----:B------:R-:W-:Y:S05]  /*0510*/  @P0 BRA `(.L_x_9) ;  /* 0x0000000000c40947 */ /* 0x000fea0003800000 */
[----:B------:R-:W-:Y:S01]  /*0520*/  ELECT P0, URZ, PT ;  /* 0x0000000000ff782f */ /* 0x000fe20003800000 */
[----:B------:R-:W-:-:S12]  /*0530*/  BSSY.RECONVERGENT B0, `(.L_x_9) ;  /* 0x000002f000007945 */ /* 0x000fd80003800200 */
[----:B------:R-:W-:Y:S05]  /*0540*/  @!P0 BRA `(.L_x_10) ;  /* 0x0000000000b48947 */ /* 0x000fea0003800000 */
[----:B------:R-:W2:Y:S01]  /*0550*/  S2UR UR5, SR_CgaCtaId ;  /* 0x00000000000579c3 */ /* 0x000ea20000008800 */
[----:B------:R-:W-:Y:S01]  /*0560*/  UMOV UR6, 0x400 ;  /* 0x0000040000067882 */ /* 0x000fe20000000000 */
[----:B------:R-:W-:Y:S01]  /*0570*/  UMOV UR4, 0x1 ;  /* 0x0000000100047882 */ /* 0x000fe20000000000 */
[----:B--2---:R-:W-:Y:S02]  /*0580*/  ULEA UR5, UR5, UR6, 0x18 ;  /* 0x0000000605057291 */ /* 0x004fe4000f8ec0ff */
[----:B------:R-:W-:-:S04]  /*0590*/  UIADD3 UR6, UPT, UPT, -UR4, 0x100000, URZ ;  /* 0x0010000004067890 */ /* 0x000fc8000fffe1ff */
[----:B------:R-:W-:Y:S02]  /*05a0*/  USHF.L.U32 UR7, UR6, 0xb, URZ ;  /* 0x0000000b06077899 */ /* 0x000fe400080006ff */
[----:B------:R-:W-:Y:S01]  /*05b0*/  USHF.L.U32 UR6, UR6, 0x1, URZ ;  /* 0x0000000106067899 */ /* 0x000fe200080006ff */
[----:B------:R-:W2:Y:S11]  /*05c0*/  FENCE.VIEW.ASYNC.S ;  /* 0x00000000000073c6 */ /* 0x000eb60000000000 */
[----:B--2---:R2:W3:Y:S01]  /*05d0*/  SYNCS.EXCH.64 URZ, [UR5], UR6 ;  /* 0x0000000605ff75b2 */ /* 0x0044e20008000100 */
[----:B------:R2:W4:Y:S01]  /*05e0*/  SYNCS.EXCH.64 URZ, [UR5+0x90], UR6 ;  /* 0x0000900605ff75b2 */ /* 0x0005220008000100 */
[----:B------:R2:W1:Y:S01]  /*05f0*/  SYNCS.EXCH.64 URZ, [UR5+0x8], UR6 ;  /* 0x0000080605ff75b2 */ /* 0x0004620008000100 */
        /* <DEDUP_REMOVED lines=32> */
[----:B------:R2:W1:Y:S02]  /*0800*/  SYNCS.EXCH.64 URZ, [UR5+0x118], UR6 ;  /* 0x0001180605ff75b2 */ /* 0x0004640008000100 */
[----:B--234-:R-:W-:Y:S01]  /*0810*/  NOP ;  /* 0x0000000000007918 */ /* 0x01cfe20000000000 */
.L_x_10:
[----:B------:R-:W-:Y:S05]  /*0820*/  BSYNC.RECONVERGENT B0 ;  /* 0x0000000000007941 */ /* 0x000fea0003800200 */
.L_x_9:
[----:B------:R-:W2:Y:S01]  /*0830*/  SHFL.IDX PT, R2, R67, RZ, 0x1f ;  /* 0x00001fff43027589 */ /* 0x000ea200000e0000 */
[----:B------:R-:W-:Y:S01]  /*0840*/  NOP ;  /* 0x0000000000007918 */ /* 0x000fe20000000000 */
[----:B--2---:R-:W-:-:S13]  /*0850*/  ISETP.NE.AND P0, PT, R2, 0x1, PT ;  /* 0x000000010200780c */ /* 0x004fda0003f05270 */
[----:B------:R-:W-:Y:S05]  /*0860*/  @P0 BRA `(.L_x_11) ;  /* 0x0000000000400947 */ /* 0x000fea0003800000 */
[----:B------:R-:W2:Y:S01]  /*0870*/  S2UR UR6, SR_CgaCtaId ;  /* 0x00000000000679c3 */ /* 0x000ea20000008800 */
[----:B------:R-:W-:Y:S01]  /*0880*/  UMOV UR7, 0x400 ;  /* 0x0000040000077882 */ /* 0x000fe20000000000 */
[----:B------:R-:W-:Y:S01]  /*0890*/  UMOV UR5, 0x20 ;  /* 0x0000002000057882 */ /* 0x000fe20000000000 */
[----:B------:R-:W-:Y:S01]  /*08a0*/  UMOV UR4, 0x80 ;  /* 0x0000008000047882 */ /* 0x000fe20000000000 */
[----:B------:R-:W-:-:S04]  /*08b0*/  UIADD3 UR10, UPT, UPT, -UR5, 0x100000, URZ ;  /* 0x00100000050a7890 */ /* 0x000fc8000fffe1ff */
[----:B------:R-:W-:Y:S02]  /*08c0*/  USHF.L.U32 UR11, UR10, 0xb, URZ ;  /* 0x0000000b0a0b7899 */ /* 0x000fe400080006ff */
[----:B------:R-:W-:Y:S02]  /*08d0*/  USHF.L.U32 UR10, UR10, 0x1, URZ ;  /* 0x000000010a0a7899 */ /* 0x000fe400080006ff */
[----:B------:R-:W-:-:S04]  /*08e0*/  UIADD3 UR4, UPT, UPT, -UR4, 0x100000, URZ ;  /* 0x0010000004047890 */ /* 0x000fc8000fffe1ff */
[----:B------:R-:W-:Y:S02]  /*08f0*/  USHF.L.U32 UR5, UR4, 0xb, URZ ;  /* 0x0000000b04057899 */ /* 0x000fe400080006ff */
[----:B------:R-:W-:Y:S01]  /*0900*/  USHF.L.U32 UR4, UR4, 0x1, URZ ;  /* 0x0000000104047899 */ /* 0x000fe200080006ff */
[----:B------:R-:W-:Y:S01]  /*0910*/  ELECT P0, URZ, PT ;  /* 0x0000000000ff782f */ /* 0x000fe20003800000 */
[----:B--2---:R-:W-:Y:S01]  /*0920*/  ULEA UR6, UR6, UR7, 0x18 ;  /* 0x0000000706067291 */ /* 0x004fe2000f8ec0ff */
[----:B------:R-:W2:Y:S11]  /*0930*/  FENCE.VIEW.ASYNC.S ;  /* 0x00000000000073c6 */ /* 0x000eb60000000000 */
[----:B--2---:R2:W3:Y:S01]  /*0940*/  SYNCS.EXCH.64 URZ, [UR6+0x120], UR10 ;  /* 0x0001200a06ff75b2 */ /* 0x0044e20008000100 */
[----:B------:R2:W4:Y:S01]  /*0950*/  SYNCS.EXCH.64 URZ, [UR6+0x128], UR4 ;  /* 0x0001280406ff75b2 */ /* 0x0005220008000100 */
[----:B------:R-:W-:Y:S01]  /*0960*/  NOP ;  /* 0x0000000000007918 */ /* 0x000fe20000000000 */
.L_x_11:
[----:B------:R-:W1:Y:S01]  /*0970*/  SHFL.IDX PT, R2, R67, RZ, 0x1f ;  /* 0x00001fff43027589 */ /* 0x000e6200000e0000 */
[----:B------:R-:W-:Y:S01]  /*0980*/  NOP ;  /* 0x0000000000007918 */ /* 0x000fe20000000000 */
[----:B-1----:R-:W-:-:S13]  /*0990*/  ISETP.NE.AND P0, PT, R2, 0x3, PT ;  /* 0x000000030200780c */ /* 0x002fda0003f05270 */
[----:B------:R-:W-:Y:S05]  /*09a0*/  @P0 BRA `(.L_x_12) ;  /* 0x0000000000300947 */ /* 0x000fea0003800000 */
[----:B--2---:R-:W1:Y:S01]  /*09b0*/  S2UR UR5, SR_CgaCtaId ;  /* 0x00000000000579c3 */ /* 0x004e620000008800 */
[----:B------:R-:W-:Y:S01]  /*09c0*/  UMOV UR6, 0x400 ;  /* 0x0000040000067882 */ /* 0x000fe20000000000 */
[----:B------:R-:W-:Y:S01]  /*09d0*/  UMOV UR4, 0x20 ;  /* 0x0000002000047882 */ /* 0x000fe20000000000 */
[----:B------:R-:W-:Y:S01]  /*09e0*/  ELECT P0, URZ, PT ;  /* 0x0000000000ff782f */ /* 0x000fe20003800000 */
[----:B-1----:R-:W-:Y:S02]  /*09f0*/  ULEA UR5, UR5, UR6, 0x18 ;  /* 0x0000000605057291 */ /* 0x002fe4000f8ec0ff */
[----:B------:R-:W-:-:S04]  /*0a00*/  UIADD3 UR6, UPT, UPT, -UR4, 0x100000, URZ ;  /* 0x0010000004067890 */ /* 0x000fc8000fffe1ff */
[----:B------:R-:W-:Y:S02]  /*0a10*/  USHF.L.U32 UR7, UR6, 0xb, URZ ;  /* 0x0000000b06077899 */ /* 0x000fe400080006ff */
[----:B------:R-:W-:Y:S01]  /*0a20*/  USHF.L.U32 UR6, UR6, 0x1, URZ ;  /* 0x0000000106067899 */ /* 0x000fe200080006ff */
[----:B------:R-:W1:Y:S11]  /*0a30*/  FENCE.VIEW.ASYNC.S ;  /* 0x00000000000073c6 */ /* 0x000e760000000000 */
[----:B-1----:R1:W2:Y:S01]  /*0a40*/  SYNCS.EXCH.64 URZ, [UR5+0x130], UR6 ;  /* 0x0001300605ff75b2 */ /* 0x0022a20008000100 */
[----:B------:R1:W1:Y:S01]  /*0a50*/  SYNCS.EXCH.64 URZ, [UR5+0x138], UR6 ;  /* 0x0001380605ff75b2 */ /* 0x0002620008000100 */
[----:B------:R-:W-:Y:S01]  /*0a60*/  NOP ;  /* 0x0000000000007918 */ /* 0x000fe20000000000 */
.L_x_12:
[----:B------:R-:W3:Y:S01]  /*0a70*/  SHFL.IDX PT, R2, R67, RZ, 0x1f ;  /* 0x00001fff43027589 */ /* 0x000ee200000e0000 */
[----:B------:R-:W-:Y:S01]  /*0a80*/  NOP ;  /* 0x0000000000007918 */ /* 0x000fe20000000000 */
[----:B---3--:R-:W-:-:S13]  /*0a90*/  ISETP.NE.AND P0, PT, R2, 0x4, PT ;  /* 0x000000040200780c */ /* 0x008fda0003f05270 */
[----:B------:R-:W-:Y:S05]  /*0aa0*/  @P0 BRA `(.L_x_13) ;  /* 0x00000000004c0947 */ /* 0x000fea0003800000 */
[----:B-12---:R-:W1:Y:S01]  /*0ab0*/  S2UR UR5, SR_CgaCtaId ;  /* 0x00000000000579c3 */ /* 0x006e620000008800 */
[----:B------:R-:W-:Y:S01]  /*0ac0*/  UMOV UR7, 0x100 ;  /* 0x0000010000077882 */ /* 0x000fe20000000000 */
[----:B------:R-:W-:Y:S01]  /*0ad0*/  UMOV UR6, 0x400 ;  /* 0x0000040000067882 */ /* 0x000fe20000000000 */
[----:B------:R-:W-:Y:S01]  /*0ae0*/  USEL UR7, UR7, 0xe0, UP2 ;  /* 0x000000e007077887 */ /* 0x000fe20009000000 */
[----:B------:R-:W-:Y:S01]  /*0af0*/  UMOV UR4, 0x1 ;  /* 0x0000000100047882 */ /* 0x000fe20000000000 */
[----:B------:R-:W-:Y:S01]  /*0b00*/  ELECT P0, URZ, PT ;  /* 0x0000000000ff782f */ /* 0x000fe20003800000 */
[----:B------:R-:W-:-:S04]  /*0b10*/  UIADD3 UR10, UPT, UPT, -UR4, 0x100000, URZ ;  /* 0x00100000040a7890 */ /* 0x000fc8000fffe1ff */
[----:B------:R-:W-:Y:S02]  /*0b20*/  USHF.L.U32 UR11, UR10, 0xb, URZ ;  /* 0x0000000b0a0b7899 */ /* 0x000fe400080006ff */
[----:B------:R-:W-:Y:S02]  /*0b30*/  USHF.L.U32 UR10, UR10, 0x1, URZ ;  /* 0x000000010a0a7899 */ /* 0x000fe400080006ff */
[----:B-1----:R-:W-:Y:S02]  /*0b40*/  ULEA UR5, UR5, UR6, 0x18 ;  /* 0x0000000605057291 */ /* 0x002fe4000f8ec0ff */
[----:B------:R-:W-:-:S04]  /*0b50*/  UIADD3 UR6, UPT, UPT, -UR7, 0x100000, URZ ;  /* 0x0010000007067890 */ /* 0x000fc8000fffe1ff */
[----:B------:R-:W-:Y:S02]  /*0b60*/  USHF.L.U32 UR7, UR6, 0xb, URZ ;  /* 0x0000000b06077899 */ /* 0x000fe400080006ff */
[----:B------:R-:W-:Y:S01]  /*0b70*/  USHF.L.U32 UR6, UR6, 0x1, URZ ;  /* 0x0000000106067899 */ /* 0x000fe200080006ff */
[----:B------:R-:W1:Y:S03]  /*0b80*/  FENCE.VIEW.ASYNC.S ;  /* 0x00000000000073c6 */ /* 0x000e660000000000 */
[----:B-1----:R3:W1:Y:S08]  /*0b90*/  SYNCS.EXCH.64 URZ, [UR5+0x140], UR10 ;  /* 0x0001400a05ff75b2 */ /* 0x0026700008000100 */
[----:B------:R3:W2:Y:S01]  /*0ba0*/  SYNCS.EXCH.64 URZ, [UR5+0x150], UR6 ;  /* 0x0001500605ff75b2 */ /* 0x0006a20008000100 */
[----:B------:R3:W1:Y:S01]  /*0bb0*/  SYNCS.EXCH.64 URZ, [UR5+0x148], UR10 ;  /* 0x0001480a05ff75b2 */ /* 0x0006620008000100 */
[----:B------:R3:W1:Y:S02]  /*0bc0*/  SYNCS.EXCH.64 URZ, [UR5+0x158], UR6 ;  /* 0x0001580605ff75b2 */ /* 0x0006640008000100 */
[----:B---3--:R-:W-:Y:S01]  /*0bd0*/  NOP ;  /* 0x0000000000007918 */ /* 0x008fe20000000000 */
.L_x_13:
[----:B------:R-:W3:Y:S01]  /*0be0*/  SHFL.IDX PT, R2, R67, RZ, 0x1f ;  /* 0x00001fff43027589 */ /* 0x000ee200000e0000 */
[----:B------:R-:W-:Y:S01]  /*0bf0*/  NOP ;  /* 0x0000000000007918 */ /* 0x000fe20000000000 */
[----:B---3--:R-:W-:-:S13]  /*0c00*/  ISETP.NE.AND P0, PT, R2, 0x5, PT ;  /* 0x000000050200780c */ /* 0x008fda0003f05270 */
[----:B------:R-:W-:Y:S05]  /*0c10*/  @P0 BRA `(.L_x_14) ;  /* 0x0000000000580947 */ /* 0x000fea0003800000 */
[----:B-12---:R-:W1:Y:S01]  /*0c20*/  S2UR UR6, SR_CgaCtaId ;  /* 0x00000000000679c3 */ /* 0x006e620000008800 */
        /* <DEDUP_REMOVED lines=10> */
[----:B-1----:R-:W-:Y:S01]  /*0cd0*/  ULEA UR6, UR6, UR7, 0x18 ;  /* 0x0000000706067291 */ /* 0x002fe2000f8ec0ff */
[----:B------:R-:W1:Y:S11]  /*0ce0*/  FENCE.VIEW.ASYNC.S ;  /* 0x00000000000073c6 */ /* 0x000e760000000000 */
[----:B-1----:R3:W1:Y:S01]  /*0cf0*/  SYNCS.EXCH.64 URZ, [UR6+0x160], UR10 ;  /* 0x0001600a06ff75b2 */ /* 0x0026620008000100 */
[----:B------:R3:W2:Y:S01]  /*0d00*/  SYNCS.EXCH.64 URZ, [UR6+0x180], UR4 ;  /* 0x0001800406ff75b2 */ /* 0x0006a20008000100 */
[----:B------:R3:W1:Y:S01]  /*0d10*/  SYNCS.EXCH.64 URZ, [UR6+0x168], UR10 ;  /* 0x0001680a06ff75b2 */ /* 0x0006620008000100 */
[----:B------:R3:W1:Y:S01]  /*0d20*/  SYNCS.EXCH.64 URZ, [UR6+0x188], UR4 ;  /* 0x0001880406ff75b2 */ /* 0x0006620008000100 */
[----:B------:R3:W1:Y:S01]  /*0d30*/  SYNCS.EXCH.64 URZ, [UR6+0x170], UR10 ;  /* 0x0001700a06ff75b2 */ /* 0x0006620008000100 */
[----:B------:R3:W1:Y:S01]  /*0d40*/  SYNCS.EXCH.64 URZ, [UR6+0x190], UR4 ;  /* 0x0001900406ff75b2 */ /* 0x0006620008000100 */
[----:B------:R3:W1:Y:S01]  /*0d50*/  SYNCS.EXCH.64 URZ, [UR6+0x178], UR10 ;  /* 0x0001780a06ff75b2 */ /* 0x0006620008000100 */
[----:B------:R3:W1:Y:S02]  /*0d60*/  SYNCS.EXCH.64 URZ, [UR6+0x198], UR4 ;  /* 0x0001980406ff75b2 */ /* 0x0006640008000100 */
[----:B---3--:R-:W-:Y:S01]  /*0d70*/  NOP ;  /* 0x0000000000007918 */ /* 0x008fe20000000000 */
.L_x_14:
[----:B------:R-:W3:Y:S01]  /*0d80*/  SHFL.IDX PT, R2, R67, RZ, 0x1f ;  /* 0x00001fff43027589 */ /* 0x000ee200000e0000 */
[----:B------:R-:W-:Y:S01]  /*0d90*/  NOP ;  /* 0x0000000000007918 */ /* 0x000fe20000000000 */
[----:B---3--:R-:W-:-:S13]  /*0da0*/  ISETP.NE.AND P0, PT, R2, 0x3, PT ;  /* 0x000000030200780c */ /* 0x008fda0003f05270 */
[----:B------:R-:W-:Y:S05]  /*0db0*/  @P0 BRA `(.L_x_15) ;  /* 0x0000000000380947 */ /* 0x000fea0003800000 */
[----:B-12---:R-:W1:Y:S01]  /*0dc0*/  S2UR UR5, SR_CgaCtaId ;  /* 0x00000000000579c3 */ /* 0x006e620000008800 */
        /* <DEDUP_REMOVED lines=8> */
[----:B-1----:R3:W1:Y:S01]  /*0e50*/  SYNCS.EXCH.64 URZ, [UR5+0x1a0], UR6 ;  /* 0x0001a00605ff75b2 */ /* 0x0026620008000100 */
[----:B------:R3:W2:Y:S01]  /*0e60*/  SYNCS.EXCH.64 URZ, [UR5+0x1b0], UR6 ;  /* 0x0001b00605ff75b2 */ /* 0x0006a20008000100 */
[----:B------:R3:W1:Y:S01]  /*0e70*/  SYNCS.EXCH.64 URZ, [UR5+0x1a8], UR6 ;  /* 0x0001a80605ff75b2 */ /* 0x0006620008000100 */
[----:B------:R3:W1:Y:S02]  /*0e80*/  SYNCS.EXCH.64 URZ, [UR5+0x1b8], UR6 ;  /* 0x0001b80605ff75b2 */ /* 0x0006640008000100 */
[----:B---3--:R-:W-:Y:S01]  /*0e90*/  NOP ;  /* 0x0000000000007918 */ /* 0x008fe20000000000 */
.L_x_15:
[----:B-12---:R-:W1:Y:S01]  /*0ea0*/  S2UR UR5, SR_CTAID.X ;  /* 0x00000000000579c3 */ /* 0x006e620000002500 */
[----:B------:R-:W-:-:S05]  /*0eb0*/  CS2R.32 R60, SR_CgaSize ;  /* 0x00000000003c7805 */ /* 0x000fca0000008a00 */
[----:B------:R-:W-:-:S05]  /*0ec0*/  IMAD R60, R60, -0xa0, RZ ;  /* 0xffffff603c3c7824 */ /* 0x000fca00078e02ff */
[----:B------:R-:W-:-:S14]  /*0ed0*/  R2UR UR7, R60 ;  /* 0x000000003c0772ca */ /* 0x000fdc00000e0000 */
[----:B------:R-:W2:Y:S01]  /*0ee0*/  LDCU UR7, c[0x0][UR7+0x2b0] ;  /* 0x00005600070777ac */ /* 0x000ea20008000800 */
[----:B------:R-:W-:Y:S01]  /*0ef0*/  NOP ;  /* 0x0000000000007918 */ /* 0x000fe20000000000 */
[----:B------:R-:W-:-:S05]  /*0f00*/  CS2R.32 R60, SR_CgaSize ;  /* 0x00000000003c7805 */ /* 0x000fca0000008a00 */
[----:B------:R-:W-:-:S05]  /*0f10*/  IMAD R60, R60, -0xa0, RZ ;  /* 0xffffff603c3c7824 */ /* 0x000fca00078e02ff */
[----:B------:R-:W-:-:S14]  /*0f20*/  R2UR UR6, R60 ;  /* 0x000000003c0672ca */ /* 0x000fdc00000e0000 */
[----:B------:R-:W3:Y:S01]  /*0f30*/  LDCU UR6, c[0x0][UR6+0x2b4] ;  /* 0x00005680060677ac */ /* 0x000ee20008000800 */
[----:B------:R-:W4:Y:S08]  /*0f40*/  S2UR UR4, SR_CTAID.Y ;  /* 0x00000000000479c3 */ /* 0x000f300000002600 */
[----:B------:R-:W3:Y:S01]  /*0f50*/  LDC R10, c[0x0][0xb24] ;  /* 0x0002c900ff0a7b82 */ /* 0x000ee20000000800 */
[----:B-1----:R-:W-:-:S02]  /*0f60*/  I2FP.F32.U32 R58, UR5 ;  /* 0x00000005003a7c45 */ /* 0x002fc40008201000 */
[----:B------:R-:W-:-:S05]  /*0f70*/  CS2R.32 R3, SR_CgaSize ;  /* 0x0000000000037805 */ /* 0x000fca0000008a00 */
[----:B------:R-:W-:-:S06]  /*0f80*/  IMAD R3, R3, -0xa0, RZ ;  /* 0xffffff6003037824 */ /* 0x000fcc00078e02ff */
[----:B------:R-:W1:Y:S01]  /*0f90*/  LDC R3, c[0x0][R3+0x2a0] ;  /* 0x0000a80003037b82 */ /* 0x000e620000000800 */
[----:B------:R-:W-:Y:S01]  /*0fa0*/  MOV R60, UR5 ;  /* 0x00000005003c7c02 */ /* 0x000fe20008000f00 */
[----:B--2---:R-:W-:Y:S01]  /*0fb0*/  FMUL R58, R58, UR7 ;  /* 0x000000073a3a7c20 */ /* 0x004fe20008400000 */
[----:B----4-:R-:W-:Y:S02]  /*0fc0*/  I2FP.F32.U32 R47, UR4 ;  /* 0x00000004002f7c45 */ /* 0x010fe40008201000 */
[----:B------:R-:W-:-:S05]  /*0fd0*/  CS2R.32 R2, SR_CgaSize ;  /* 0x0000000000027805 */ /* 0x000fca0000008a00 */
[----:B------:R-:W-:-:S06]  /*0fe0*/  IMAD R2, R2, -0xa0, RZ ;  /* 0xffffff6002027824 */ /* 0x000fcc00078e02ff */
[----:B------:R-:W2:Y:S01]  /*0ff0*/  LDC R2, c[0x0][R2+0x2a4] ;  /* 0x0000a90002027b82 */ /* 0x000ea20000000800 */
[----:B------:R-:W-:Y:S01]  /*1000*/  MOV R59, UR4 ;  /* 0x00000004003b7c02 */ /* 0x000fe20008000f00 */
[----:B------:R-:W4:Y:S01]  /*1010*/  F2I.U32.TRUNC.NTZ R58, R58 ;  /* 0x0000003a003a7305 */ /* 0x000f22000020f000 */
[----:B---3--:R-:W-:-:S05]  /*1020*/  FMUL R47, R47, UR6 ;  /* 0x000000062f2f7c20 */ /* 0x008fca0008400000 */
[----:B------:R-:W-:Y:S01]  /*1030*/  BAR.SYNC.DEFER_BLOCKING 0x0 ;  /* 0x0000000000007b1d */ /* 0x000fe20000010000 */
[----:B------:R-:W-:-:S05]  /*1040*/  ISETP.GE.AND P0, PT, R10, 0x1, PT ;  /* 0x000000010a00780c */ /* 0x000fca0003f06270 */
[----:B------:R-:W3:Y:S02]  /*1050*/  F2I.U32.TRUNC.NTZ R47, R47 ;  /* 0x0000002f002f7305 */ /* 0x000ee4000020f000 */
[----:B------:R-:W2:Y:S01]  /*1060*/  S2UR UR36, SR_CTAID.Z ;  /* 0x00000000002479c3 */ /* 0x000ea20000002700 */
[----:B----4-:R-:W-:-:S05]  /*1070*/  IADD3 R58, PT, PT, -R58, RZ, RZ ;  /* 0x000000ff3a3a7210 */ /* 0x010fca0007ffe1ff */
[----:B-1----:R-:W-:Y:S01]  /*1080*/  IMAD R58, R3, R58, UR5 ;  /* 0x00000005033a7e24 */ /* 0x002fe2000f8e023a */
[----:B---3--:R-:W-:-:S05]  /*1090*/  IADD3 R47, PT, PT, -R47, RZ, RZ ;  /* 0x000000ff2f2f7210 */ /* 0x008fca0007ffe1ff */
[----:B--2---:R-:W-:Y:S01]  /*10a0*/  IMAD R47, R2, R47, UR4 ;  /* 0x00000004022f7e24 */ /* 0x004fe2000f8e022f */
[----:B------:R-:W-:Y:S06]  /*10b0*/  @!P0 BRA `(.L_x_16) ;  /* 0x0000000000b88947 */ /* 0x000fec0003800000 */
[----:B------:R-:W1:Y:S01]  /*10c0*/  LDC.64 R4, c[0x0][0xb18] ;  /* 0x0002c600ff047b82 */ /* 0x000e620000000a00 */
[----:B------:R-:W-:-:S07]  /*10d0*/  ISETP.NE.AND P0, PT, R10, 0x1, PT ;  /* 0x000000010a00780c */ /* 0x000fce0003f05270 */
[----:B------:R-:W2:Y:S08]  /*10e0*/  LDC R9, c[0x0][0xb0c] ;  /* 0x0002c300ff097b82 */ /* 0x000eb00000000800 */
[----:B------:R-:W3:Y:S08]  /*10f0*/  LDC R12, c[0x0][0x370] ;  /* 0x0000dc00ff0c7b82 */ /* 0x000ef00000000800 */
[----:B------:R-:W4:Y:S01]  /*1100*/  LDC R11, c[0x0][0x374] ;  /* 0x0000dd00ff0b7b82 */ /* 0x000f220000000800 */
[----:B-1----:R-:W-:-:S07]  /*1110*/  ISETP.NE.AND P1, PT, R4, 0x1, PT ;  /* 0x000000010400780c */ /* 0x002fce0003f25270 */
[----:B------:R-:W3:Y:S01]  /*1120*/  LDC.64 R6, c[0x0][0xb10] ;  /* 0x0002c400ff067b82 */ /* 0x000ee20000000a00 */
[----:B--2---:R-:W-:-:S07]  /*1130*/  ISETP.NE.AND P2, PT, R9, 0x1, PT ;  /* 0x000000010900780c */ /* 0x004fce0003f45270 */
[----:B------:R-:W1:Y:S08]  /*1140*/  LDC R8, c[0x0][0xb20] ;  /* 0x0002c800ff087b82 */ /* 0x000e700000000800 */
[----:B------:R-:W2:Y:S01]  /*1150*/  LDC.64 R2, c[0x0][0xb28] ;  /* 0x0002ca00ff027b82 */ /* 0x000ea20000000a00 */
[----:B----4-:R-:W-:-:S04]  /*1160*/  IMAD.HI.U32 R13, R11, R5, RZ ;  /* 0x000000050b0d7227 */ /* 0x010fc800078e00ff */
[----:B------:R-:W-:-:S04]  /*1170*/  IMAD.HI.U32 R5, R59, R5, RZ ;  /* 0x000000053b057227 */ /* 0x000fc800078e00ff */
[----:B---3--:R-:W-:-:S05]  /*1180*/  IMAD.HI.U32 R14, R12, R6, RZ ;  /* 0x000000060c0e7227 */ /* 0x008fca00078e00ff */
[-C--:B------:R-:W-:Y:S01]  /*1190*/  @P2 SHF.R.U32.HI R12, RZ, R7.reuse, R14 ;  /* 0x00000007ff0c2219 */ /* 0x080fe2000001160e */
[C---:B------:R-:W-:Y:S01]  /*11a0*/  IMAD.HI.U32 R14, R60.reuse, R6, RZ ;  /* 0x000000063c0e7227 */ /* 0x040fe200078e00ff */
[-C--:B-1----:R-:W-:Y:S02]  /*11b0*/  @P1 SHF.R.U32.HI R11, RZ, R8.reuse, R13 ;  /* 0x00000008ff0b1219 */ /* 0x082fe4000001160d */
[----:B------:R-:W-:Y:S02]  /*11c0*/  SHF.R.U32.HI R5, RZ, R8, R5 ;  /* 0x00000008ff057219 */ /* 0x000fe40000011605 */
[----:B------:R-:W-:Y:S02]  /*11d0*/  SHF.R.U32.HI R14, RZ, R7, R14 ;  /* 0x00000007ff0e7219 */ /* 0x000fe4000001160e */
[----:B------:R-:W-:Y:S01]  /*11e0*/  SEL R5, R59, R5, !P1 ;  /* 0x000000053b057207 */ /* 0x000fe20004800000 */
[----:B--2---:R-:W-:Y:S01]  /*11f0*/  IMAD.HI.U32 R13, R11, R2, RZ ;  /* 0x000000020b0d7227 */ /* 0x004fe200078e00ff */
[----:B------:R-:W-:-:S03]  /*1200*/  SEL R14, R60, R14, !P2 ;  /* 0x0000000e3c0e7207 */ /* 0x000fc60005000000 */
[----:B------:R-:W-:Y:S01]  /*1210*/  IMAD.HI.U32 R6, R12, R2, RZ ;  /* 0x000000020c067227 */ /* 0x000fe200078e00ff */
[----:B------:R-:W-:-:S04]  /*1220*/  @P0 SHF.R.U32.HI R11, RZ, R3, R13 ;  /* 0x00000003ff0b0219 */ /* 0x000fc8000001160d */
[----:B------:R-:W-:Y:S01]  /*1230*/  @P0 SHF.R.U32.HI R12, RZ, R3, R6 ;  /* 0x00000003ff0c0219 */ /* 0x000fe20000011606 */
[----:B------:R-:W-:-:S04]  /*1240*/  IMAD R11, R11, R10, RZ ;  /* 0x0000000a0b0b7224 */ /* 0x000fc800078e02ff */
[----:B------:R-:W-:Y:S01]  /*1250*/  IMAD R6, R12, R10, RZ ;  /* 0x0000000a0c067224 */ /* 0x000fe200078e02ff */
[----:B------:R-:W-:-:S04]  /*1260*/  ISETP.GE.AND P1, PT, R5, R11, PT ;  /* 0x0000000b0500720c */ /* 0x000fc80003f26270 */
[----:B------:R-:W-:Y:S01]  /*1270*/  ISETP.GE.OR P1, PT, R14, R6, P1 ;  /* 0x000000060e00720c */ /* 0x000fe20000f26670 */
[----:B------:R-:W-:-:S05]  /*1280*/  IMAD.HI.U32 R6, R5, R2, RZ ;  /* 0x0000000205067227 */ /* 0x000fca00078e00ff */
[----:B------:R-:W-:-:S04]  /*1290*/  SHF.R.U32.HI R6, RZ, R3, R6 ;  /* 0x00000003ff067219 */ /* 0x000fc80000011606 */
[----:B------:R-:W-:-:S03]  /*12a0*/  SEL R6, R5, R6, !P0 ;  /* 0x0000000605067207 */ /* 0x000fc60004000000 */
[----:B------:R-:W-:Y:S01]  /*12b0*/  @!P1 IMAD.HI.U32 R7, R14, R2, RZ ;  /* 0x000000020e079227 */ /* 0x000fe200078e00ff */
[----:B------:R-:W-:-:S04]  /*12c0*/  IADD3 R2, PT, PT, -R6, RZ, RZ ;  /* 0x000000ff06027210 */ /* 0x000fc80007ffe1ff */
[----:B------:R-:W-:Y:S01]  /*12d0*/  @!P1 SHF.R.U32.HI R3, RZ, R3, R7 ;  /* 0x00000003ff039219 */ /* 0x000fe20000011607 */
[----:B------:R-:W-:Y:S01]  /*12e0*/  IMAD R2, R10, R2, R5 ;  /* 0x000000020a027224 */ /* 0x000fe200078e0205 */
[----:B------:R-:W-:Y:S02]  /*12f0*/  IADD3 R7, PT, PT, -R5, RZ, RZ ;  /* 0x000000ff05077210 */ /* 0x000fe40007ffe1ff */
[----:B------:R-:W-:-:S03]  /*1300*/  @!P1 SEL R3, R14, R3, !P0 ;  /* 0x000000030e039207 */ /* 0x000fc60004000000 */
[----:B------:R-:W-:Y:S02]  /*1310*/  IMAD R7, R4, R7, R59 ;  /* 0x0000000704077224 */ /* 0x000fe400078e023b */
[--C-:B------:R-:W-:Y:S02]  /*1320*/  @!P1 IMAD.IADD R6, R6, 0x1, -R3.reuse ;  /* 0x0000000106069824 */ /* 0x100fe400078e0a03 */
[----:B------:R-:W-:Y:S01]  /*1330*/  @!P1 IMAD R3, R2, R12, R3 ;  /* 0x0000000c02039224 */ /* 0x000fe200078e0203 */
[----:B------:R-:W-:Y:S01]  /*1340*/  IADD3 R2, PT, PT, -R14, RZ, RZ ;  /* 0x000000ff0e027210 */ /* 0x000fe20007ffe1ff */
[----:B------:R-:W-:Y:S02]  /*1350*/  @!P1 IMAD R5, R6, R10, R14 ;  /* 0x0000000a06059224 */ /* 0x000fe400078e020e */
[----:B------:R-:W-:Y:S02]  /*1360*/  @!P1 IMAD.MOV.U32 R14, RZ, RZ, R3 ;  /* 0x000000ffff0e9224 */ /* 0x000fe400078e0003 */
[----:B------:R-:W-:-:S02]  /*1370*/  IMAD R2, R9, R2, R60 ;  /* 0x0000000209027224 */ /* 0x000fc400078e023c */
[----:B------:R-:W-:Y:S02]  /*1380*/  IMAD R59, R5, R4, R7 ;  /* 0x00000004053b7224 */ /* 0x000fe400078e0207 */
[----:B------:R-:W-:Y:S02]  /*1390*/  IMAD R60, R14, R9, R2 ;  /* 0x000000090e3c7224 */ /* 0x000fe400078e0202 */
.L_x_16:
[----:B------:R-:W1:Y:S01]  /*13a0*/  LDCU UR4, c[0x0][0xb30] ;  /* 0x00016600ff0477ac */ /* 0x000e620008000800 */
[----:B------:R-:W2:Y:S08]  /*13b0*/  S2UR UR37, SR_CgaCtaId ;  /* 0x00000000002579c3 */ /* 0x000eb00000008800 */
[----:B------:R-:W3:Y:S01]  /*13c0*/  LDC R26, c[0x0][0xb24] ;  /* 0x0002c900ff1a7b82 */ /* 0x000ee20000000800 */
[----:B-1----:R-:W-:-:S09]  /*13d0*/  UISETP.NE.AND UP1, UPT, UR4, 0x1, UPT ;  /* 0x000000010400788c */ /* 0x002fd2000bf25270 */
[----:B--2---:R-:W-:Y:S05]  /*13e0*/  BRA.U UP1, `(.L_x_17) ;  /* 0x0000000101407547 */ /* 0x004fea000b800000 */
[----:B------:R-:W1:Y:S08]  /*13f0*/  LDC.64 R4, c[0x0][0xb10] ;  /* 0x0002c400ff047b82 */ /* 0x000e700000000a00 */
[----:B------:R-:W2:Y:S08]  /*1400*/  LDC.64 R2, c[0x0][0xb18] ;  /* 0x0002c600ff027b82 */ /* 0x000eb00000000a00 */
[----:B------:R-:W4:Y:S08]  /*1410*/  LDC R6, c[0x0][0xb20] ;  /* 0x0002c800ff067b82 */ /* 0x000f300000000800 */
[----:B------:R-:W3:Y:S01]  /*1420*/  LDC R7, c[0x0][0xb0c] ;  /* 0x0002c300ff077b82 */ /* 0x000ee20000000800 */
[----:B-1----:R-:W-:-:S05]  /*1430*/  IMAD.HI.U32 R4, R60, R4, RZ ;  /* 0x000000043c047227 */ /* 0x002fca00078e00ff */
[----:B------:R-:W-:Y:S01]  /*1440*/  SHF.R.U32.HI R4, RZ, R5, R4 ;  /* 0x00000005ff047219 */ /* 0x000fe20000011604 */
[----:B--2---:R-:W-:Y:S01]  /*1450*/  IMAD.HI.U32 R3, R59, R3, RZ ;  /* 0x000000033b037227 */ /* 0x004fe200078e00ff */
[----:B------:R-:W-:-:S04]  /*1460*/  ISETP.NE.AND P0, PT, R2, 0x1, PT ;  /* 0x000000010200780c */ /* 0x000fc80003f05270 */
[----:B----4-:R-:W-:-:S04]  /*1470*/  SHF.R.U32.HI R3, RZ, R6, R3 ;  /* 0x00000006ff037219 */ /* 0x010fc80000011603 */
[----:B------:R-:W-:Y:S02]  /*1480*/  SEL R3, R59, R3, !P0 ;  /* 0x000000033b037207 */ /* 0x000fe40004000000 */
[----:B---3--:R-:W-:-:S04]  /*1490*/  ISETP.NE.AND P1, PT, R7, 0x1, PT ;  /* 0x000000010700780c */ /* 0x008fc80003f25270 */
[----:B------:R-:W-:-:S05]  /*14a0*/  SEL R4, R60, R4, !P1 ;  /* 0x000000043c047207 */ /* 0x000fca0004800000 */
[----:B------:R-:W-:Y:S02]  /*14b0*/  IMAD.IADD R5, R3, 0x1, -R4 ;  /* 0x0000000103057824 */ /* 0x000fe400078e0a04 */
[----:B------:R-:W-:Y:S02]  /*14c0*/  IMAD.IADD R3, R4, 0x1, -R3 ;  /* 0x0000000104037824 */ /* 0x000fe400078e0a03 */
[----:B------:R-:W-:Y:S02]  /*14d0*/  IMAD R60, R5, R7, R60 ;  /* 0x00000007053c7224 */ /* 0x000fe400078e023c */
[----:B------:R-:W-:-:S07]  /*14e0*/  IMAD R59, R3, R2, R59 ;  /* 0x00000002033b7224 */ /* 0x000fce00078e023b */
.L_x_17:
[----:B------:R-:W-:Y:S01]  /*14f0*/  BAR.SYNC.DEFER_BLOCKING 0x0 ;  /* 0x0000000000007b1d */ /* 0x000fe20000010000 */
[----:B------:R-:W-:Y:S01]  /*1500*/  UISETP.NE.AND UP1, UPT, UR8, 0x2, UPT ;  /* 0x000000020800788c */ /* 0x000fe2000bf25270 */
[----:B------:R-:W-:Y:S02]  /*1510*/  ISETP.NE.OR P5, PT, R0, 0x2, !P5 ;  /* 0x000000020000780c */ /* 0x000fe40006fa5670 */
[----:B------:R-:W-:-:S06]  /*1520*/  LOP3.LUT R2, R65, 0x1f, RZ, 0xc0, !PT ;  /* 0x0000001f41027812 */ /* 0x000fcc00078ec0ff */
[----:B------:R-:W-:Y:S05]  /*1530*/  BRA.U UP1, `(.L_x_18) ;  /* 0x0000001901547547 */ /* 0x000fea000b800000 */
[----:B------:R-:W1:Y:S01]  /*1540*/  LDCU UR13, c[0x0][0x38c] ;  /* 0x00007180ff0d77ac */ /* 0x000e620008000800 */
[----:B------:R-:W2:Y:S01]  /*1550*/  LDC R8, c[0x0][0x370] ;  /* 0x0000dc00ff087b82 */ /* 0x000ea20000000800 */
[----:B------:R-:W-:Y:S01]  /*1560*/  PLOP3.LUT P1, PT, PT, PT, UP2, 0x80, 0x8 ;  /* 0x000000000008781c */ /* 0x000fe20003f2f028 */
[----:B------:R-:W-:Y:S01]  /*1570*/  IMAD.MOV.U32 R15, RZ, RZ, 0x1 ;  /* 0x00000001ff0f7424 */ /* 0x000fe200078e00ff */
[----:B------:R-:W-:Y:S01]  /*1580*/  ISETP.EQ.OR P4, PT, R2, RZ, P5 ;  /* 0x000000ff0200720c */ /* 0x000fe20002f82670 */
[----:B------:R-:W-:Y:S01]  /*1590*/  IMAD.MOV.U32 R14, RZ, RZ, RZ ;  /* 0x000000ffff0e7224 */ /* 0x000fe200078e00ff */
[----:B------:R-:W-:Y:S02]  /*15a0*/  PLOP3.LUT P1, PT, P1, PT, PT, 0x8, 0x80 ;  /* 0x000000000080781c */ /* 0x000fe40000f2e170 */
[----:B------:R-:W-:Y:S01]  /*15b0*/  CS2R R12, SRZ ;  /* 0x00000000000c7805 */ /* 0x000fe2000001ff00 */
[----:B------:R-:W-:Y:S01]  /*15c0*/  IMAD.MOV.U32 R11, RZ, RZ, 0x1 ;  /* 0x00000001ff0b7424 */ /* 0x000fe200078e00ff */
[----:B------:R-:W4:Y:S01]  /*15d0*/  LDC R0, c[0x0][0x374] ;  /* 0x0000dd00ff007b82 */ /* 0x000f220000000800 */
[----:B------:R-:W2:Y:S01]  /*15e0*/  LDCU.64 UR22, c[0x0][0x348] ;  /* 0x00006900ff1677ac */ /* 0x000ea20008000a00 */
[----:B------:R-:W-:Y:S01]  /*15f0*/  UMOV UR6, URZ ;  /* 0x000000ff00067c82 */ /* 0x000fe20008000000 */
[----:B-1----:R-:W-:-:S04]  /*1600*/  UIADD3 UR5, UPT, UPT, UR13, 0x7f, URZ ;  /* 0x0000007f0d057890 */ /* 0x002fc8000fffe0ff */
[----:B------:R-:W-:-:S04]  /*1610*/  USHF.R.S32.HI UR4, URZ, 0x1f, UR5 ;  /* 0x0000001fff047899 */ /* 0x000fc80008011405 */
[----:B------:R-:W-:-:S04]  /*1620*/  ULEA.HI UR4, UR4, UR5, URZ, 0x7 ;  /* 0x0000000504047291 */ /* 0x000fc8000f8f38ff */
[----:B------:R-:W-:Y:S02]  /*1630*/  USHF.R.S32.HI UR15, URZ, 0x7, UR4 ;  /* 0x00000007ff0f7899 */ /* 0x000fe40008011404 */
[----:B------:R-:W-:Y:S02]  /*1640*/  UIADD3 UR4, UPT, UPT, UR13, -0x1, URZ ;  /* 0xffffffff0d047890 */ /* 0x000fe4000fffe0ff */
[----:B------:R-:W-:Y:S02]  /*1650*/  UISETP.LT.U32.AND UP0, UPT, UR15, 0x12, UPT ;  /* 0x000000120f00788c */ /* 0x000fe4000bf01070 */
[----:B------:R-:W-:Y:S02]  /*1660*/  UISETP.GE.U32.AND UP1, UPT, UR4, -0xff, UPT ;  /* 0xffffff010400788c */ /* 0x000fe4000bf26070 */
[----:B------:R-:W-:Y:S02]  /*1670*/  USEL UR14, UR15, 0x12, UP0 ;  /* 0x000000120f0e7887 */ /* 0x000fe40008000000 */
[----:B------:R-:W-:-:S02]  /*1680*/  UIADD3 UR13, UPT, UPT, UR13, 0xfe, URZ ;  /* 0x000000fe0d0d7890 */ /* 0x000fc4000fffe0ff */
[----:B------:R-:W-:Y:S02]  /*1690*/  UIADD3 UR5, UPT, UPT, UR14, -0x1, URZ ;  /* 0xffffffff0e057890 */ /* 0x000fe4000fffe0ff */
[----:B------:R-:W-:-:S03]  /*16a0*/  UIADD3 UR7, UPT, UPT, UR15, -UR14, URZ ;  /* 0x8000000e0f077290 */ /* 0x000fc6000fffe0ff */
[----:B------:R-:W-:-:S04]  /*16b0*/  @UP1 UIADD3 UR5, UPT, UPT, UR14, URZ, URZ ;  /* 0x000000ff0e051290 */ /* 0x000fc8000fffe0ff */
[----:B--2---:R-:W-:-:S12]  /*16c0*/  UIADD3 UR5, UPT, UPT, UR5, 0x1, URZ ;  /* 0x0000000105057890 */ /* 0x004fd8000fffe0ff */
.L_x_36:
[----:B------:R-:W-:Y:S01]  /*16d0*/  UISETP.NE.AND UP0, UPT, UR37, URZ, UPT ;  /* 0x000000ff2500728c */ /* 0x000fe2000bf05270 */
[----:B------:R-:W1:Y:S08]  /*16e0*/  S2UR UR37, SR_CgaCtaId ;  /* 0x00000000002579c3 */ /* 0x000e700000008800 */
[----:B------:R-:W-:Y:S05]  /*16f0*/  BRA.U UP0, `(.L_x_19) ;  /* 0x0000000100347547 */ /* 0x000fea000b800000 */
[----:B------:R-:W2:Y:S01]  /*1700*/  S2R R2, SR_CgaCtaId ;  /* 0x0000000000027919 */ /* 0x000ea20000008800 */
[----:B------:R-:W-:-:S04]  /*1710*/  MOV R3, 0x400 ;  /* 0x0000040000037802 */ /* 0x000fc80000000f00 */
[----:B--2---:R-:W-:Y:S02]  /*1720*/  LEA R2, R2, R3, 0x18 ;  /* 0x0000000302027211 */ /* 0x004fe400078ec0ff */
[----:B------:R-:W-:-:S03]  /*1730*/  SHF.L.U32 R3, R11, 0x1f, RZ ;  /* 0x0000001f0b037819 */ /* 0x000fc600000006ff */
[----:B------:R-:W-:-:S04]  /*1740*/  IMAD R2, R12, 0x8, R2 ;  /* 0x000000080c027824 */ /* 0x000fc800078e0202 */
[----:B------:R-:W2:Y:S02]  /*1750*/  SYNCS.PHASECHK.TRANS64.TRYWAIT P0, [R2+URZ+0x1b0], R3 ;  /* 0x0001b003020075a7 */ /* 0x000ea400080011ff */
[----:B--2---:R-:W-:Y:S05]  /*1760*/  @!P0 BRA `(.L_x_20) ;  /* 0x0000004c00dc8947 */ /* 0x004fea0003800000 */
.L_x_110:
[----:B------:R-:W-:Y:S01]  /*1770*/  VIADD R12, R12, 0x1 ;  /* 0x000000010c0c7836 */ /* 0x000fe20000000000 */
[----:B------:R2:W-:Y:S04]  /*1780*/  SYNCS.ARRIVE.TRANS64.A1T0 RZ, [R2+URZ+0x1a0], RZ ;  /* 0x0001a0ff02ff79a7 */ /* 0x0005e800081000ff */
[----:B------:R-:W-:-:S04]  /*1790*/  ISETP.NE.AND P0, PT, R12, 0x2, PT ;  /* 0x000000020c00780c */ /* 0x000fc80003f05270 */
[----:B------:R-:W-:Y:S02]  /*17a0*/  SEL R12, R12, RZ, P0 ;  /* 0x000000ff0c0c7207 */ /* 0x000fe40000000000 */
[----:B--2---:R-:W-:-:S04]  /*17b0*/  SEL R2, RZ, 0x1, P0 ;  /* 0x00000001ff027807 */ /* 0x004fc80000000000 */
[----:B------:R-:W-:-:S07]  /*17c0*/  LOP3.LUT R11, R11, R2, RZ, 0x3c, !PT ;  /* 0x000000020b0b7212 */ /* 0x000fce00078e3cff */
.L_x_19:
[----:B------:R-:W-:Y:S01]  /*17d0*/  UMOV UR4, 0x400 ;  /* 0x0000040000047882 */ /* 0x000fe20000000000 */
[----:B------:R-:W-:Y:S01]  /*17e0*/  SHF.L.U32 R2, R15, 0x1f, RZ ;  /* 0x0000001f0f027819 */ /* 0x000fe200000006ff */
[----:B-1----:R-:W-:Y:S01]  /*17f0*/  ULEA UR4, UR37, UR4, 0x18 ;  /* 0x0000000425047291 */ /* 0x002fe2000f8ec0ff */
[----:B------:R-:W-:Y:S01]  /*1800*/  R2UR UR35, R60 ;  /* 0x000000003c2372ca */ /* 0x000fe200000e0000 */
[----:B------:R-:W-:Y:S01]  /*1810*/  UISETP.GE.U32.AND UP0, UPT, UR13, 0xff, UPT ;  /* 0x000000ff0d00788c */ /* 0x000fe2000bf06070 */
[----:B------:R-:W-:Y:S01]  /*1820*/  R2UR UR11, R59 ;  /* 0x000000003b0b72ca */ /* 0x000fe200000e0000 */
[----:B------:R-:W-:Y:S01]  /*1830*/  ULEA UR8, UR6, UR4, 0x3 ;  /* 0x0000000406087291 */ /* 0x000fe2000f8e18ff */
[----:B------:R-:W-:-:S08]  /*1840*/  UMOV UR24, URZ ;  /* 0x000000ff00187c82 */ /* 0x000fd00008000000 */
[----:B------:R1:W2:Y:S01]  /*1850*/  SYNCS.PHASECHK.TRANS64.TRYWAIT P0, [UR8+0x90], R2 ;  /* 0x00009002ff0075a7 */ /* 0x0002a20008001108 */
[----:B------:R-:W-:Y:S02]  /*1860*/  USHF.L.U32 UR35, UR35, 0x6, URZ ;  /* 0x0000000623237899 */ /* 0x000fe400080006ff */
[----:B------:R-:W-:Y:S01]  /*1870*/  USHF.L.U32 UR11, UR11, 0x5, URZ ;  /* 0x000000050b0b7899 */ /* 0x000fe200080006ff */
[----:B------:R-:W-:Y:S11]  /*1880*/  BRA.U !UP0, `(.L_x_21) ;  /* 0x0000000108a87547 */ /* 0x000ff6000b800000 */
[----:B------:R-:W-:Y:S01]  /*1890*/  UMOV UR16, URZ ;  /* 0x000000ff00107c82 */ /* 0x000fe20008000000 */
[----:B------:R-:W-:-:S05]  /*18a0*/  UMOV UR17, UR6 ;  /* 0x0000000600117c82 */ /* 0x000fca0008000000 */
.L_x_26:
[----:B-1----:R-:W-:Y:S01]  /*18b0*/  ULEA UR33, UR17, UR4, 0x3 ;  /* 0x0000000411217291 */ /* 0x002fe2000f8e18ff */
[----:B--2---:R-:W-:Y:S01]  /*18c0*/  @!P5 MOV R3, 0x3000 ;  /* 0x000030000003d802 */ /* 0x004fe20000000f00 */
[----:B--2---:R-:W-:Y:S10]  /*18d0*/  @P0 BRA `(.L_x_22) ;  /* 0x00000000000c0947 */ /* 0x004ff40003800000 */
[----:B------:R-:W-:-:S04]  /*18e0*/  SHF.L.U32 R4, R15, 0x1f, RZ ;  /* 0x0000001f0f047819 */ /* 0x000fc800000006ff */
[----:B------:R-:W2:Y:S02]  /*18f0*/  SYNCS.PHASECHK.TRANS64.TRYWAIT P0, [UR33+0x90], R4 ;  /* 0x00009004ff0075a7 */ /* 0x000ea40008001121 */
[----:B--2---:R-:W-:Y:S05]  /*1900*/  @!P0 BRA `(.L_x_23) ;  /* 0x0000004c00888947 */ /* 0x004fea0003800000 */
.L_x_22:
[----:B------:R2:W-:Y:S01]  /*1910*/  @!P5 SYNCS.ARRIVE.TRANS64 RZ, [UR33], R3 ;  /* 0x00000003ffffd9a7 */ /* 0x0005e20008000021 */
[----:B------:R-:W-:Y:S04]  /*1920*/  BSSY.RECONVERGENT B0, `(.L_x_24) ;  /* 0x0000003000007945 */ /* 0x000fe80003800200 */
[----:B------:R-:W-:Y:S05]  /*1930*/  @P4 BRA `(.L_x_25) ;  /* 0x0000000000044947 */ /* 0x000fea0003800000 */
[----:B------:R-:W-:Y:S05]  /*1940*/  BPT.TRAP 0x1 ;  /* 0x000000040000795c */ /* 0x000fea0000300000 */
.L_x_25:
[----:B------:R-:W-:Y:S05]  /*1950*/  BSYNC.RECONVERGENT B0 ;  /* 0x0000000000007941 */ /* 0x000fea0003800200 */
.L_x_24:
[----:B------:R-:W-:Y:S02]  /*1960*/  UIADD3 UR6, UPT, UPT, UR17, 0x1, URZ ;  /* 0x0000000111067890 */ /* 0x000fe4000fffe0ff */
[----:B------:R-:W-:Y:S02]  /*1970*/  ULEA UR32, UR17, UR4, 0xd ;  /* 0x0000000411207291 */ /* 0x000fe4000f8e68ff */
[----:B------:R-:W-:Y:S02]  /*1980*/  UISETP.NE.AND UP0, UPT, UR6, 0x12, UPT ;  /* 0x000000120600788c */ /* 0x000fe4000bf05270 */
[----:B------:R-:W-:Y:S02]  /*1990*/  UIADD3 UR26, UP1, UPT, UR22, 0x80, URZ ;  /* 0x00000080161a7890 */ /* 0x000fe4000ff3e0ff */
[----:B------:R-:W-:Y:S02]  /*19a0*/  USEL UR9, URZ, 0x1, UP0 ;  /* 0x00000001ff097887 */ /* 0x000fe40008000000 */
[----:B------:R-:W-:-:S02]  /*19b0*/  USEL UR6, UR6, URZ, UP0 ;  /* 0x000000ff06067287 */ /* 0x000fc40008000000 */
[----:B------:R-:W-:Y:S02]  /*19c0*/  UIADD3 UR20, UP0, UPT, UR22, 0x180, URZ ;  /* 0x0000018016147890 */ /* 0x000fe4000ff1e0ff */
[----:B------:R-:W-:Y:S01]  /*19d0*/  ULEA UR8, UR6, UR4, 0x3 ;  /* 0x0000000406087291 */ /* 0x000fe2000f8e18ff */
[----:B------:R-:W-:Y:S01]  /*19e0*/  LOP3.LUT R15, R15, UR9, RZ, 0x3c, !PT ;  /* 0x000000090f0f7c12 */ /* 0x000fe2000f8e3cff */
[----:B------:R-:W-:Y:S02]  /*19f0*/  USHF.L.U32 UR34, UR16, 0x7, URZ ;  /* 0x0000000710227899 */ /* 0x000fe400080006ff */
[----:B------:R-:W-:Y:S01]  /*1a00*/  UIADD3.X UR27, UPT, UPT, URZ, UR23, URZ, UP1, !UPT ;  /* 0x00000017ff1b7290 */ /* 0x000fe20008ffe4ff */
[----:B-1----:R-:W-:Y:S01]  /*1a10*/  SHF.L.U32 R2, R15, 0x1f, RZ ;  /* 0x0000001f0f027819 */ /* 0x002fe200000006ff */
[----:B------:R-:W-:Y:S02]  /*1a20*/  UIADD3 UR32, UPT, UPT, UR32, 0x1300, URZ ;  /* 0x0000130020207890 */ /* 0x000fe4000fffe0ff */
[----:B------:R-:W-:Y:S01]  /*1a30*/  UIADD3.X UR21, UPT, UPT, URZ, UR23, URZ, UP0, !UPT ;  /* 0x00000017ff157290 */ /* 0x000fe200087fe4ff */
[----:B------:R1:W1:Y:S01]  /*1a40*/  SYNCS.PHASECHK.TRANS64.TRYWAIT P0, [UR8+0x90], R2 ;  /* 0x00009002ff0075a7 */ /* 0x0002620008001108 */
[----:B------:R-:W-:Y:S01]  /*1a50*/  ULEA UR8, UR17, UR4, 0xc ;  /* 0x0000000411087291 */ /* 0x000fe2000f8e60ff */
[----:B------:R-:W-:Y:S01]  /*1a60*/  UMOV UR18, 0x0 ;  /* 0x0000000000127882 */ /* 0x000fe20000000000 */
[----:B------:R-:W-:-:S02]  /*1a70*/  UMOV UR19, 0x10000000 ;  /* 0x1000000000137882 */ /* 0x000fc40000000000 */
[----:B------:R-:W-:Y:S01]  /*1a80*/  UIADD3 UR8, UPT, UPT, UR8, 0x25300, URZ ;  /* 0x0002530008087890 */ /* 0x000fe2000fffe0ff */
[----:B------:R1:W-:Y:S01]  /*1a90*/  UTMALDG.3D [UR32], [UR26], desc[UR18] ;  /* 0x000012201a0075b4 */ /* 0x0003e20008011000 */
[----:B------:R-:W-:Y:S01]  /*1aa0*/  UMOV UR12, UR36 ;  /* 0x00000024000c7c82 */ /* 0x000fe20008000000 */
[----:B------:R-:W-:Y:S01]  /*1ab0*/  UMOV UR9, UR33 ;  /* 0x0000002100097c82 */ /* 0x000fe20008000000 */
[----:B------:R-:W-:Y:S01]  /*1ac0*/  UMOV UR10, UR34 ;  /* 0x00000022000a7c82 */ /* 0x000fe20008000000 */
[----:B------:R-:W-:Y:S01]  /*1ad0*/  UIADD3 UR16, UPT, UPT, UR16, 0x1, URZ ;  /* 0x0000000110107890 */ /* 0x000fe2000fffe0ff */
[----:B------:R-:W-:Y:S01]  /*1ae0*/  UMOV UR24, UR5 ;  /* 0x0000000500187c82 */ /* 0x000fe20008000000 */
[----:B------:R-:W-:Y:S02]  /*1af0*/  UMOV UR17, UR6 ;  /* 0x0000000600117c82 */ /* 0x000fe40008000000 */
[----:B------:R1:W-:Y:S01]  /*1b00*/  UTMALDG.3D [UR8], [UR20], desc[UR18] ;  /* 0x00001208140075b4 */ /* 0x0003e20008011000 */
[----:B------:R-:W-:-:S09]  /*1b10*/  UISETP.NE.AND UP0, UPT, UR16, UR5, UPT ;  /* 0x000000051000728c */ /* 0x000fd2000bf05270 */
[----:B------:R-:W-:Y:S05]  /*1b20*/  BRA.U UP0, `(.L_x_26) ;  /* 0xfffffffd00607547 */ /* 0x000fea000b83ffff */
.L_x_21:
[----:B-1----:R-:W-:Y:S01]  /*1b30*/  ULEA UR8, UR6, UR4, 0x3 ;  /* 0x0000000406087291 */ /* 0x002fe2000f8e18ff */
[----:B------:R-:W-:Y:S01]  /*1b40*/  SHF.L.U32 R2, R15, 0x1f, RZ ;  /* 0x0000001f0f027819 */ /* 0x000fe200000006ff */
[----:B------:R-:W-:Y:S01]  /*1b50*/  @!P1 SYNCS.ARRIVE.TRANS64.A1T0 RZ, [UR4+0x138], RZ ;  /* 0x000138ffffff99a7 */ /* 0x000fe20008100004 */
[----:B------:R-:W-:-:S06]  /*1b60*/  UISETP.GT.AND UP0, UPT, UR15, UR14, UPT ;  /* 0x0000000e0f00728c */ /* 0x000fcc000bf04270 */
[----:B--2---:R1:W2:Y:S03]  /*1b70*/  SYNCS.PHASECHK.TRANS64.TRYWAIT P0, [UR8+0x90], R2 ;  /* 0x00009002ff0075a7 */ /* 0x0042a60008001108 */
[----:B------:R-:W-:Y:S05]  /*1b80*/  BRA.U !UP0, `(.L_x_27) ;  /* 0x0000000108ac7547 */ /* 0x000fea000b800000 */
[----:B------:R-:W-:Y:S01]  /*1b90*/  UIADD3 UR21, UPT, UPT, UR7, UR24, URZ ;  /* 0x0000001807157290 */ /* 0x000fe2000fffe0ff */
[----:B------:R-:W-:-:S11]  /*1ba0*/  UMOV UR25, UR6 ;  /* 0x0000000600197c82 */ /* 0x000fd60008000000 */
.L_x_32:
[----:B-1----:R-:W-:Y:S01]  /*1bb0*/  ULEA UR17, UR25, UR4, 0x3 ;  /* 0x0000000419117291 */ /* 0x002fe2000f8e18ff */
[----:B--2---:R-:W-:Y:S01]  /*1bc0*/  @!P5 MOV R3, 0x3000 ;  /* 0x000030000003d802 */ /* 0x004fe20000000f00 */
[----:B--2---:R-:W-:Y:S10]  /*1bd0*/  @P0 BRA `(.L_x_28) ;  /* 0x00000000000c0947 */ /* 0x004ff40003800000 */
[----:B------:R-:W-:-:S04]  /*1be0*/  SHF.L.U32 R4, R15, 0x1f, RZ ;  /* 0x0000001f0f047819 */ /* 0x000fc800000006ff */
[----:B------:R-:W2:Y:S02]  /*1bf0*/  SYNCS.PHASECHK.TRANS64.TRYWAIT P0, [UR17+0x90], R4 ;  /* 0x00009004ff0075a7 */ /* 0x000ea40008001111 */
[----:B--2---:R-:W-:Y:S05]  /*1c00*/  @!P0 BRA `(.L_x_29) ;  /* 0x0000004800e08947 */ /* 0x004fea0003800000 */
.L_x_28:
[----:B------:R2:W-:Y:S01]  /*1c10*/  @!P5 SYNCS.ARRIVE.TRANS64 RZ, [UR17], R3 ;  /* 0x00000003ffffd9a7 */ /* 0x0005e20008000011 */
[----:B------:R-:W-:Y:S04]  /*1c20*/  BSSY.RECONVERGENT B0, `(.L_x_30) ;  /* 0x0000003000007945 */ /* 0x000fe80003800200 */
[----:B------:R-:W-:Y:S05]  /*1c30*/  @P4 BRA `(.L_x_31) ;  /* 0x0000000000044947 */ /* 0x000fea0003800000 */
[----:B------:R-:W-:Y:S05]  /*1c40*/  BPT.TRAP 0x1 ;  /* 0x000000040000795c */ /* 0x000fea0000300000 */
.L_x_31:
[----:B------:R-:W-:Y:S05]  /*1c50*/  BSYNC.RECONVERGENT B0 ;  /* 0x0000000000007941 */ /* 0x000fea0003800200 */
.L_x_30:
        /* <DEDUP_REMOVED lines=10> */
[----:B------:R-:W-:Y:S01]  /*1d00*/  UIADD3 UR16, UPT, UPT, UR16, 0x1300, URZ ;  /* 0x0000130010107890 */ /* 0x000fe2000fffe0ff */
[----:B-1----:R-:W-:Y:S01]  /*1d10*/  SHF.L.U32 R2, R15, 0x1f, RZ ;  /* 0x0000001f0f027819 */ /* 0x002fe200000006ff */
[----:B------:R-:W-:Y:S02]  /*1d20*/  UIADD3.X UR31, UPT, UPT, URZ, UR23, URZ, UP1, !UPT ;  /* 0x00000017ff1f7290 */ /* 0x000fe40008ffe4ff */
[----:B------:R-:W-:Y:S01]  /*1d30*/  UIADD3.X UR29, UPT, UPT, URZ, UR23, URZ, UP0, !UPT ;  /* 0x00000017ff1d7290 */ /* 0x000fe200087fe4ff */
[----:B------:R1:W1:Y:S01]  /*1d40*/  SYNCS.PHASECHK.TRANS64.TRYWAIT P0, [UR8+0x90], R2 ;  /* 0x00009002ff0075a7 */ /* 0x0002620008001108 */
[----:B------:R-:W-:Y:S01]  /*1d50*/  ULEA UR8, UR25, UR4, 0xc ;  /* 0x0000000419087291 */ /* 0x000fe2000f8e60ff */
[----:B------:R-:W-:Y:S01]  /*1d60*/  UMOV UR26, 0x0 ;  /* 0x00000000001a7882 */ /* 0x000fe20000000000 */
[----:B------:R-:W-:-:S02]  /*1d70*/  UMOV UR27, 0x10000000 ;  /* 0x10000000001b7882 */ /* 0x000fc40000000000 */
[----:B------:R-:W-:Y:S01]  /*1d80*/  UIADD3 UR8, UPT, UPT, UR8, 0x25300, URZ ;  /* 0x0002530008087890 */ /* 0x000fe2000fffe0ff */
[----:B------:R-:W-:Y:S01]  /*1d90*/  UMOV UR19, UR35 ;  /* 0x0000002300137c82 */ /* 0x000fe20008000000 */
[----:B------:R-:W-:Y:S01]  /*1da0*/  UMOV UR20, UR36 ;  /* 0x0000002400147c82 */ /* 0x000fe20008000000 */
[----:B------:R-:W-:Y:S01]  /*1db0*/  UMOV UR12, UR36 ;  /* 0x00000024000c7c82 */ /* 0x000fe20008000000 */
[----:B------:R-:W-:Y:S01]  /*1dc0*/  UMOV UR9, UR17 ;  /* 0x0000001100097c82 */ /* 0x000fe20008000000 */
[----:B------:R-:W-:Y:S01]  /*1dd0*/  UMOV UR10, UR18 ;  /* 0x00000012000a7c82 */ /* 0x000fe20008000000 */
[----:B------:R1:W-:Y:S01]  /*1de0*/  UTMALDG.3D [UR16], [UR30], desc[UR26] ;  /* 0x00001a101e0075b4 */ /* 0x0003e20008011000 */
[----:B------:R-:W-:Y:S01]  /*1df0*/  UIADD3 UR24, UPT, UPT, UR24, 0x1, URZ ;  /* 0x0000000118187890 */ /* 0x000fe2000fffe0ff */
[----:B------:R-:W-:-:S03]  /*1e00*/  UMOV UR25, UR6 ;  /* 0x0000000600197c82 */ /* 0x000fc60008000000 */
[----:B------:R-:W-:Y:S01]  /*1e10*/  UISETP.NE.AND UP0, UPT, UR24, UR21, UPT ;  /* 0x000000151800728c */ /* 0x000fe2000bf05270 */
[----:B------:R1:W-:Y:S08]  /*1e20*/  UTMALDG.3D [UR8], [UR28], desc[UR26] ;  /* 0x00001a081c0075b4 */ /* 0x0003f00008011000 */
[----:B------:R-:W-:Y:S05]  /*1e30*/  BRA.U UP0, `(.L_x_32) ;  /* 0xfffffffd005c7547 */ /* 0x000fea000b83ffff */
.L_x_27:
[C---:B-1----:R-:W-:Y:S01]  /*1e40*/  LEA R2, R14.reuse, UR4, 0x3 ;  /* 0x000000040e027c11 */ /* 0x042fe2000f8e18ff */
[----:B------:R-:W-:Y:S01]  /*1e50*/  NOP ;  /* 0x0000000000007918 */ /* 0x000fe20000000000 */
[----:B--2---:R-:W-:Y:S02]  /*1e60*/  SHF.L.U32 R3, R13, 0x1f, RZ ;  /* 0x0000001f0d037819 */ /* 0x004fe400000006ff */
[----:B------:R-:W-:Y:S02]  /*1e70*/  LEA R4, R14, UR4, 0x4 ;  /* 0x000000040e047c11 */ /* 0x000fe4000f8e20ff */
[----:B------:R-:W1:Y:S02]  /*1e80*/  SYNCS.PHASECHK.TRANS64.TRYWAIT P0, [R2+URZ+0x140], R3 ;  /* 0x00014003020075a7 */ /* 0x000e6400080011ff */
[----:B-1----:R-:W-:Y:S05]  /*1e90*/  @!P0 BRA `(.L_x_33) ;  /* 0x0000004800548947 */ /* 0x002fea0003800000 */
.L_x_113:
[----:B------:R-:W2:Y:S01]  /*1ea0*/  LDS.128 R4, [R4+0x1d0] ;  /* 0x0001d00004047984 */ /* 0x000ea20000000c00 */
[----:B---3--:R-:W-:Y:S01]  /*1eb0*/  ISETP.GE.AND P0, PT, R26, 0x1, PT ;  /* 0x000000011a00780c */ /* 0x008fe20003f06270 */
[----:B-1----:R-:W-:Y:S01]  /*1ec0*/  VIADD R2, R2, 0x150 ;  /* 0x0000015002027836 */ /* 0x002fe20000000000 */
[----:B------:R-:W-:Y:S01]  /*1ed0*/  @!PT LDS RZ, [RZ] ;  /* 0x00000000fffff984 */ /* 0x000fe20000000800 */
[----:B------:R-:W-:Y:S01]  /*1ee0*/  @!PT LDS RZ, [RZ] ;  /* 0x00000000fffff984 */ /* 0x000fe20000000800 */
[----:B------:R-:W-:Y:S01]  /*1ef0*/  @!PT LDS RZ, [RZ] ;  /* 0x00000000fffff984 */ /* 0x000fe20000000800 */
[----:B------:R-:W-:Y:S01]  /*1f00*/  @!PT LDS RZ, [RZ] ;  /* 0x00000000fffff984 */ /* 0x000fe20000000800 */
[----:B------:R1:W-:Y:S06]  /*1f10*/  MEMBAR.ALL.CTA ;  /* 0x0000000000007992 */ /* 0x0003ec0000008000 */
[----:B-1----:R-:W1:Y:S01]  /*1f20*/  FENCE.VIEW.ASYNC.S ;  /* 0x00000000000073c6 */ /* 0x002e620000000000 */
[----:B------:R-:W-:-:S04]  /*1f30*/  PRMT R2, RZ, 0x654, R2 ;  /* 0x00000654ff027816 */ /* 0x000fc80000000002 */
[----:B-1----:R1:W-:Y:S01]  /*1f40*/  SYNCS.ARRIVE.TRANS64.RED.A1T0 RZ, [R2+URZ], RZ ;  /* 0x000000ff02ff79a7 */ /* 0x0023e200081004ff */
[----:B--2---:R-:W-:-:S13]  /*1f50*/  LOP3.LUT P2, RZ, R6, 0x1, RZ, 0xc0, !PT ;  /* 0x0000000106ff7812 */ /* 0x004fda000784c0ff */
[----:B------:R-:W-:Y:S01]  /*1f60*/  @P2 SHF.R.U32.HI R3, RZ, 0x10, R5 ;  /* 0x00000010ff032819 */ /* 0x000fe20000011605 */
[----:B------:R-:W-:Y:S01]  /*1f70*/  VOTEU.ANY UP0, P2 ;  /* 0x0000000000ff7886 */ /* 0x000fe20001000100 */
[----:B------:R-:W-:Y:S02]  /*1f80*/  @P2 MOV R10, R4 ;  /* 0x00000004000a2202 */ /* 0x000fe40000000f00 */
[----:B------:R-:W-:Y:S02]  /*1f90*/  @P2 R2UR.BROADCAST UR8, R3 ;  /* 0x00000000030822ca */ /* 0x000fe400008e0000 */
[----:B------:R-:W-:-:S11]  /*1fa0*/  @P2 LOP3.LUT R9, R5, 0xffff, RZ, 0xc0, !PT ;  /* 0x0000ffff05092812 */ /* 0x000fd600078ec0ff */
[----:B------:R-:W-:Y:S01]  /*1fb0*/  @UP0 UMOV UR36, UR8 ;  /* 0x0000000800240c82 */ /* 0x000fe20008000000 */
[----:B-1----:R-:W-:Y:S05]  /*1fc0*/  @!P0 BRA `(.L_x_34) ;  /* 0x0000000000b88947 */ /* 0x002fea0003800000 */
[----:B------:R-:W4:Y:S01]  /*1fd0*/  LDC.64 R4, c[0x0][0xb18] ;  /* 0x0002c600ff047b82 */ /* 0x000f220000000a00 */
[----:B------:R-:W-:-:S07]  /*1fe0*/  ISETP.NE.AND P3, PT, R26, 0x1, PT ;  /* 0x000000011a00780c */ /* 0x000fce0003f65270 */
[----:B------:R-:W1:Y:S08]  /*1ff0*/  LDC.64 R6, c[0x0][0xb10] ;  /* 0x0002c400ff067b82 */ /* 0x000e700000000a00 */
[----:B------:R-:W2:Y:S08]  /*2000*/  LDC R16, c[0x0][0xb20] ;  /* 0x0002c800ff107b82 */ /* 0x000eb00000000800 */
[----:B------:R-:W3:Y:S01]  /*2010*/  LDC R17, c[0x0][0xb0c] ;  /* 0x0002c300ff117b82 */ /* 0x000ee20000000800 */
[----:B----4-:R-:W-:Y:S01]  /*2020*/  IMAD.HI.U32 R19, R0, R5, RZ ;  /* 0x0000000500137227 */ /* 0x010fe200078e00ff */
[----:B------:R-:W-:-:S03]  /*2030*/  ISETP.NE.AND P0, PT, R4, 0x1, PT ;  /* 0x000000010400780c */ /* 0x000fc60003f05270 */
[----:B------:R-:W-:-:S03]  /*2040*/  IMAD.HI.U32 R5, R9, R5, RZ ;  /* 0x0000000509057227 */ /* 0x000fc600078e00ff */
[----:B------:R-:W4:Y:S01]  /*2050*/  LDC.64 R2, c[0x0][0xb28] ;  /* 0x0002ca00ff027b82 */ /* 0x000f220000000a00 */
[----:B-1----:R-:W-:-:S04]  /*2060*/  IMAD.HI.U32 R20, R8, R6, RZ ;  /* 0x0000000608147227 */ /* 0x002fc800078e00ff */
[----:B------:R-:W-:Y:S01]  /*2070*/  IMAD.HI.U32 R21, R10, R6, RZ ;  /* 0x000000060a157227 */ /* 0x000fe200078e00ff */
[----:B------:R-:W-:Y:S02]  /*2080*/  SHF.R.U32.HI R20, RZ, R7, R20 ;  /* 0x00000007ff147219 */ /* 0x000fe40000011614 */
[-C--:B--2---:R-:W-:Y:S02]  /*2090*/  SHF.R.U32.HI R19, RZ, R16.reuse, R19 ;  /* 0x00000010ff137219 */ /* 0x084fe40000011613 */
[----:B------:R-:W-:Y:S02]  /*20a0*/  SHF.R.U32.HI R5, RZ, R16, R5 ;  /* 0x00000010ff057219 */ /* 0x000fe40000011605 */
[----:B------:R-:W-:Y:S02]  /*20b0*/  SEL R19, R0, R19, !P0 ;  /* 0x0000001300137207 */ /* 0x000fe40004000000 */
[----:B------:R-:W-:Y:S02]  /*20c0*/  SHF.R.U32.HI R21, RZ, R7, R21 ;  /* 0x00000007ff157219 */ /* 0x000fe40000011615 */
[----:B---3--:R-:W-:-:S02]  /*20d0*/  ISETP.NE.AND P1, PT, R17, 0x1, PT ;  /* 0x000000011100780c */ /* 0x008fc40003f25270 */
[----:B------:R-:W-:Y:S02]  /*20e0*/  SEL R5, R9, R5, !P0 ;  /* 0x0000000509057207 */ /* 0x000fe40004000000 */
[----:B------:R-:W-:Y:S02]  /*20f0*/  SEL R20, R8, R20, !P1 ;  /* 0x0000001408147207 */ /* 0x000fe40004800000 */
[----:B------:R-:W-:Y:S01]  /*2100*/  SEL R21, R10, R21, !P1 ;  /* 0x000000150a157207 */ /* 0x000fe20004800000 */
[----:B----4-:R-:W-:-:S04]  /*2110*/  IMAD.HI.U32 R18, R19, R2, RZ ;  /* 0x0000000213127227 */ /* 0x010fc800078e00ff */
        /* <DEDUP_REMOVED lines=10> */
[----:B------:R-:W-:-:S04]  /*21c0*/  @!P0 IMAD.HI.U32 R7, R21, R2, RZ ;  /* 0x0000000215078227 */ /* 0x000fc800078e00ff */
[----:B------:R-:W-:Y:S01]  /*21d0*/  IMAD.MOV R2, RZ, RZ, -R6 ;  /* 0x000000ffff027224 */ /* 0x000fe200078e0a06 */
[----:B------:R-:W-:Y:S02]  /*21e0*/  @!P0 SHF.R.U32.HI R3, RZ, R3, R7 ;  /* 0x00000003ff038219 */ /* 0x000fe40000011607 */
[----:B------:R-:W-:Y:S01]  /*21f0*/  IADD3 R7, PT, PT, -R5, RZ, RZ ;  /* 0x000000ff05077210 */ /* 0x000fe20007ffe1ff */
[----:B------:R-:W-:Y:S01]  /*2200*/  IMAD R2, R26, R2, R5 ;  /* 0x000000021a027224 */ /* 0x000fe200078e0205 */
        /* <DEDUP_REMOVED lines=10> */
.L_x_34:
[----:B------:R-:W1:Y:S02]  /*22b0*/  LDCU UR8, c[0x0][0xb30] ;  /* 0x00016600ff0877ac */ /* 0x000e640008000800 */
[----:B-1----:R-:W-:-:S09]  /*22c0*/  UISETP.NE.AND UP0, UPT, UR8, 0x1, UPT ;  /* 0x000000010800788c */ /* 0x002fd2000bf05270 */
[----:B------:R-:W-:Y:S05]  /*22d0*/  BRA.U UP0, `(.L_x_35) ;  /* 0x0000000100407547 */ /* 0x000fea000b800000 */
[----:B------:R-:W1:Y:S08]  /*22e0*/  LDC.64 R4, c[0x0][0xb10] ;  /* 0x0002c400ff047b82 */ /* 0x000e700000000a00 */
[----:B------:R-:W2:Y:S08]  /*22f0*/  LDC.64 R2, c[0x0][0xb18] ;  /* 0x0002c600ff027b82 */ /* 0x000eb00000000a00 */
[----:B------:R-:W3:Y:S08]  /*2300*/  LDC R6, c[0x0][0xb20] ;  /* 0x0002c800ff067b82 */ /* 0x000ef00000000800 */
[----:B------:R-:W4:Y:S01]  /*2310*/  LDC R7, c[0x0][0xb0c] ;  /* 0x0002c300ff077b82 */ /* 0x000f220000000800 */
[----:B-1----:R-:W-:-:S05]  /*2320*/  IMAD.HI.U32 R4, R10, R4, RZ ;  /* 0x000000040a047227 */ /* 0x002fca00078e00ff */
[----:B------:R-:W-:Y:S01]  /*2330*/  SHF.R.U32.HI R4, RZ, R5, R4 ;  /* 0x00000005ff047219 */ /* 0x000fe20000011604 */
[----:B--2---:R-:W-:Y:S01]  /*2340*/  IMAD.HI.U32 R3, R9, R3, RZ ;  /* 0x0000000309037227 */ /* 0x004fe200078e00ff */
[----:B------:R-:W-:-:S04]  /*2350*/  ISETP.NE.AND P0, PT, R2, 0x1, PT ;  /* 0x000000010200780c */ /* 0x000fc80003f05270 */
[----:B---3--:R-:W-:-:S04]  /*2360*/  SHF.R.U32.HI R3, RZ, R6, R3 ;  /* 0x00000006ff037219 */ /* 0x008fc80000011603 */
[----:B------:R-:W-:Y:S02]  /*2370*/  SEL R3, R9, R3, !P0 ;  /* 0x0000000309037207 */ /* 0x000fe40004000000 */
[----:B----4-:R-:W-:-:S04]  /*2380*/  ISETP.NE.AND P1, PT, R7, 0x1, PT ;  /* 0x000000010700780c */ /* 0x010fc80003f25270 */
[----:B------:R-:W-:-:S05]  /*2390*/  SEL R4, R10, R4, !P1 ;  /* 0x000000040a047207 */ /* 0x000fca0004800000 */
[----:B------:R-:W-:Y:S02]  /*23a0*/  IMAD.IADD R5, R3, 0x1, -R4 ;  /* 0x0000000103057824 */ /* 0x000fe400078e0a04 */
[----:B------:R-:W-:Y:S02]  /*23b0*/  IMAD.IADD R3, R4, 0x1, -R3 ;  /* 0x0000000104037824 */ /* 0x000fe400078e0a03 */
[----:B------:R-:W-:Y:S02]  /*23c0*/  IMAD R10, R5, R7, R10 ;  /* 0x00000007050a7224 */ /* 0x000fe400078e020a */
[----:B------:R-:W-:-:S07]  /*23d0*/  IMAD R9, R3, R2, R9 ;  /* 0x0000000203097224 */ /* 0x000fce00078e0209 */
.L_x_35:
[----:B------:R-:W-:Y:S01]  /*23e0*/  VIADD R14, R14, 0x1 ;  /* 0x000000010e0e7836 */ /* 0x000fe20000000000 */
[----:B------:R-:W-:Y:S01]  /*23f0*/  PLOP3.LUT P1, PT, PT, PT, PT, 0x80, 0x8 ;  /* 0x000000000008781c */ /* 0x000fe20003f2f070 */
[----:B------:R-:W-:Y:S02]  /*2400*/  IMAD.IADD R60, R10, 0x1, R58 ;  /* 0x000000010a3c7824 */ /* 0x000fe400078e023a */
[----:B------:R-:W-:Y:S01]  /*2410*/  IMAD.IADD R59, R9, 0x1, R47 ;  /* 0x00000001093b7824 */ /* 0x000fe200078e022f */
[----:B------:R-:W-:-:S04]  /*2420*/  ISETP.NE.AND P0, PT, R14, 0x2, PT ;  /* 0x000000020e00780c */ /* 0x000fc80003f05270 */
[----:B------:R-:W-:Y:S02]  /*2430*/  SEL R2, RZ, 0x1, P0 ;  /* 0x00000001ff027807 */ /* 0x000fe40000000000 */
[----:B------:R-:W-:Y:S02]  /*2440*/  SEL R14, R14, RZ, P0 ;  /* 0x000000ff0e0e7207 */ /* 0x000fe40000000000 */
[----:B------:R-:W-:Y:S01]  /*2450*/  LOP3.LUT R13, R13, R2, RZ, 0x3c, !PT ;  /* 0x000000020d0d7212 */ /* 0x000fe200078e3cff */
[----:B------:R-:W-:Y:S06]  /*2460*/  @P2 BRA `(.L_x_36) ;  /* 0xfffffff000982947 */ /* 0x000fec000383ffff */
[----:B------:R-:W-:Y:S01]  /*2470*/  UIADD3 UR4, UPT, UPT, UR4, 0x90, URZ ;  /* 0x0000009004047890 */ /* 0x000fe2000fffe0ff */
[----:B------:R-:W-:-:S03]  /*2480*/  SHF.L.U32 R2, R15, 0x1f, RZ ;  /* 0x0000001f0f027819 */ /* 0x000fc600000006ff */
[----:B------:R-:W-:-:S09]  /*2490*/  ULEA UR5, UR6, UR4, 0x3 ;  /* 0x0000000406057291 */ /* 0x000fd2000f8e18ff */
[----:B------:R-:W1:Y:S02]  /*24a0*/  SYNCS.PHASECHK.TRANS64.TRYWAIT P0, [UR5], R2 ;  /* 0x00000002ff0075a7 */ /* 0x000e640008001105 */
[----:B-1----:R-:W-:Y:S05]  /*24b0*/  @!P0 BRA `(.L_x_37) ;  /* 0x0000004000e08947 */ /* 0x002fea0003800000 */
.L_x_115:
[----:B------:R-:W-:-:S04]  /*24c0*/  UIADD3 UR6, UPT, UPT, UR6, 0x1, URZ ;  /* 0x0000000106067890 */ /* 0x000fc8000fffe0ff */
[----:B------:R-:W-:-:S04]  /*24d0*/  UISETP.NE.AND UP0, UPT, UR6, 0x12, UPT ;  /* 0x000000120600788c */ /* 0x000fc8000bf05270 */
[----:B------:R-:W-:Y:S02]  /*24e0*/  USEL UR7, URZ, 0x1, UP0 ;  /* 0x00000001ff077887 */ /* 0x000fe40008000000 */
[----:B------:R-:W-:-:S04]  /*24f0*/  USEL UR6, UR6, URZ, UP0 ;  /* 0x000000ff06067287 */ /* 0x000fc80008000000 */
[----:B------:R-:W-:Y:S01]  /*2500*/  ULEA UR5, UR6, UR4, 0x3 ;  /* 0x0000000406057291 */ /* 0x000fe2000f8e18ff */
[----:B-1----:R-:W-:-:S04]  /*2510*/  LOP3.LUT R2, R15, UR7, RZ, 0x3c, !PT ;  /* 0x000000070f027c12 */ /* 0x002fc8000f8e3cff */
[----:B------:R-:W-:-:S04]  /*2520*/  SHF.L.U32 R3, R2, 0x1f, RZ ;  /* 0x0000001f02037819 */ /* 0x000fc800000006ff */
[----:B------:R-:W1:Y:S02]  /*2530*/  SYNCS.PHASECHK.TRANS64.TRYWAIT P0, [UR5], R3 ;  /* 0x00000003ff0075a7 */ /* 0x000e640008001105 */
[----:B-1----:R-:W-:Y:S05]  /*2540*/  @!P0 BRA `(.L_x_38) ;  /* 0x0000004000d48947 */ /* 0x002fea0003800000 */
.L_x_117:
[----:B------:R-:W-:-:S04]  /*2550*/  UIADD3 UR6, UPT, UPT, UR6, 0x1, URZ ;  /* 0x0000000106067890 */ /* 0x000fc8000fffe0ff */
[----:B------:R-:W-:-:S04]  /*2560*/  UISETP.NE.AND UP0, UPT, UR6, 0x12, UPT ;  /* 0x000000120600788c */ /* 0x000fc8000bf05270 */
[----:B------:R-:W-:Y:S02]  /*2570*/  USEL UR7, URZ, 0x1, UP0 ;  /* 0x00000001ff077887 */ /* 0x000fe40008000000 */
[----:B------:R-:W-:-:S04]  /*2580*/  USEL UR6, UR6, URZ, UP0 ;  /* 0x000000ff06067287 */ /* 0x000fc80008000000 */
[----:B------:R-:W-:Y:S01]  /*2590*/  ULEA UR5, UR6, UR4, 0x3 ;  /* 0x0000000406057291 */ /* 0x000fe2000f8e18ff */
[----:B------:R-:W-:-:S04]  /*25a0*/  LOP3.LUT R2, R2, UR7, RZ, 0x3c, !PT ;  /* 0x0000000702027c12 */ /* 0x000fc8000f8e3cff */
[----:B-1----:R-:W-:-:S04]  /*25b0*/  SHF.L.U32 R3, R2, 0x1f, RZ ;  /* 0x0000001f02037819 */ /* 0x002fc800000006ff */
[----:B------:R-:W1:Y:S02]  /*25c0*/  SYNCS.PHASECHK.TRANS64.TRYWAIT P0, [UR5], R3 ;  /* 0x00000003ff0075a7 */ /* 0x000e640008001105 */
[----:B-1----:R-:W-:Y:S05]  /*25d0*/  @!P0 BRA `(.L_x_39) ;  /* 0x0000004000c88947 */ /* 0x002fea0003800000 */
.L_x_119:
        /* <DEDUP_REMOVED lines=9> */
.L_x_121:
        /* <DEDUP_REMOVED lines=9> */
.L_x_123:
        /* <DEDUP_REMOVED lines=9> */
.L_x_125:
        /* <DEDUP_REMOVED lines=9> */
.L_x_127:
        /* <DEDUP_REMOVED lines=9> */
.L_x_129:
        /* <DEDUP_REMOVED lines=9> */
.L_x_131:
        /* <DEDUP_REMOVED lines=9> */
.L_x_133:
        /* <DEDUP_REMOVED lines=9> */
.L_x_135:
        /* <DEDUP_REMOVED lines=9> */
.L_x_137:
        /* <DEDUP_REMOVED lines=9> */
.L_x_139:
        /* <DEDUP_REMOVED lines=9> */
.L_x_141:
        /* <DEDUP_REMOVED lines=9> */
.L_x_143:
        /* <DEDUP_REMOVED lines=9> */
.L_x_145:
        /* <DEDUP_REMOVED lines=9> */
.L_x_147:
[----:B------:R-:W-:-:S04]  /*2dc0*/  UIADD3 UR6, UPT, UPT, UR6, 0x1, URZ ;  /* 0x0000000106067890 */ /* 0x000fc8000fffe0ff */
[----:B------:R-:W-:-:S04]  /*2dd0*/  UISETP.NE.AND UP0, UPT, UR6, 0x12, UPT ;  /* 0x000000120600788c */ /* 0x000fc8000bf05270 */
[----:B------:R-:W-:Y:S02]  /*2de0*/  USEL UR5, URZ, 0x1, UP0 ;  /* 0x00000001ff057887 */ /* 0x000fe40008000000 */
[----:B------:R-:W-:-:S04]  /*2df0*/  USEL UR6, UR6, URZ, UP0 ;  /* 0x000000ff06067287 */ /* 0x000fc80008000000 */
[----:B------:R-:W-:Y:S01]  /*2e00*/  ULEA UR6, UR6, UR4, 0x3 ;  /* 0x0000000406067291 */ /* 0x000fe2000f8e18ff */
[----:B------:R-:W-:-:S04]  /*2e10*/  LOP3.LUT R2, R2, UR5, RZ, 0x3c, !PT ;  /* 0x0000000502027c12 */ /* 0x000fc8000f8e3cff */
[----:B------:R-:W-:Y:S01]  /*2e20*/  SHF.L.U32 R2, R2, 0x1f, RZ ;  /* 0x0000001f02027819 */ /* 0x000fe200000006ff */
[----:B-1--4-:R-:W-:-:S07]  /*2e30*/  IMAD.U32 R0, RZ, RZ, UR6 ;  /* 0x00000006ff007e24 */ /* 0x012fce000f8e00ff */
.L_x_54:
[----:B-1----:R1:W2:Y:S02]  /*2e40*/  SYNCS.PHASECHK.TRANS64.TRYWAIT P0, [R0+URZ], R2 ;  /* 0x00000002000075a7 */ /* 0x0022a400080011ff */
[----:B--2---:R-:W-:Y:S05]  /*2e50*/  @!P0 NANOSLEEP.SYNCS 0x989680 ;  /* 0x009896800000895d */ /* 0x004fea0003900000 */
[----:B------:R-:W2:Y:S02]  /*2e60*/  @!P0 SYNCS.PHASECHK.TRANS64 P0, [R0+URZ], R2 ;  /* 0x00000002000085a7 */ /* 0x000ea400080010ff */
[----:B--2---:R-:W-:Y:S05]  /*2e70*/  @P0 EXIT ;  /* 0x000000000000094d */ /* 0x004fea0003800000 */
[----:B------:R-:W-:Y:S05]  /*2e80*/  BRA `(.L_x_54) ;  /* 0xfffffffc00ec7947 */ /* 0x000fea000383ffff */
.L_x_18:
[----:B------:R-:W-:-:S04]  /*2e90*/  UISETP.NE.AND UP1, UPT, UR37, URZ, UPT ;  /* 0x000000ff2500728c */ /* 0x000fc8000bf25270 */
[----:B------:R-:W-:-:S09]  /*2ea0*/  UISETP.NE.OR UP1, UPT, UR8, 0x1, UP1 ;  /* 0x000000010800788c */ /* 0x000fd20008f25670 */
[----:B------:R-:W-:Y:S05]  /*2eb0*/  BRA.U UP1, `(.L_x_55) ;  /* 0x0000000501487547 */ /* 0x000fea000b800000 */
[----:B------:R-:W-:Y:S01]  /*2ec0*/  ISETP.NE.AND P2, PT, R2, RZ, PT ;  /* 0x000000ff0200720c */ /* 0x000fe20003f45270 */
[----:B------:R-:W-:Y:S01]  /*2ed0*/  IMAD.MOV.U32 R12, RZ, RZ, 0x1 ;  /* 0x00000001ff0c7424 */ /* 0x000fe200078e00ff */
[----:B------:R-:W-:Y:S02]  /*2ee0*/  CS2R R10, SRZ ;  /* 0x00000000000a7805 */ /* 0x000fe4000001ff00 */
[----:B------:R-:W-:Y:S01]  /*2ef0*/  CS2R R8, SRZ ;  /* 0x0000000000087805 */ /* 0x000fe2000001ff00 */
[----:B------:R-:W-:Y:S01]  /*2f00*/  UMOV UR4, 0x400 ;  /* 0x0000040000047882 */ /* 0x000fe20000000000 */
[----:B------:R-:W-:Y:S01]  /*2f10*/  UMOV UR6, URZ ;  /* 0x000000ff00067c82 */ /* 0x000fe20008000000 */
[----:B------:R-:W-:-:S12]  /*2f20*/  ULEA UR37, UR37, UR4, 0x18 ;  /* 0x0000000425257291 */ /* 0x000fd8000f8ec0ff */
.L_x_59:
[----:B------:R-:W-:Y:S02]  /*2f30*/  LEA R0, R8, UR37, 0x3 ;  /* 0x0000002508007c11 */ /* 0x000fe4000f8e18ff */
[----:B------:R-:W-:-:S03]  /*2f40*/  SHF.L.U32 R4, R9, 0x1f, RZ ;  /* 0x0000001f09047819 */ /* 0x000fc600000006ff */
[----:B------:R-:W-:Y:S01]  /*2f50*/  VIADD R5, R0, 0x1b0 ;  /* 0x000001b000057836 */ /* 0x000fe20000000000 */
[----:B------:R-:W1:Y:S02]  /*2f60*/  SYNCS.PHASECHK.TRANS64.TRYWAIT P0, [R0+URZ+0x1a0], R4 ;  /* 0x0001a004000075a7 */ /* 0x000e6400080011ff */
[----:B-1----:R-:W-:Y:S05]  /*2f70*/  @!P0 BRA `(.L_x_56) ;  /* 0x0000003c00c88947 */ /* 0x002fea0003800000 */
.L_x_148:
[----:B------:R-:W-:Y:S01]  /*2f80*/  ULEA UR5, UR6, UR37, 0x3 ;  /* 0x0000002506057291 */ /* 0x000fe2000f8e18ff */
[----:B-1----:R-:W-:Y:S01]  /*2f90*/  PRMT R0, RZ, 0x654, R5 ;  /* 0x00000654ff007816 */ /* 0x002fe20000000005 */
[----:B------:R-:W-:Y:S01]  /*2fa0*/  @!P2 IMAD.MOV.U32 R4, RZ, RZ, 0x10 ;  /* 0x00000010ff04a424 */ /* 0x000fe200078e00ff */
[----:B------:R-:W-:Y:S01]  /*2fb0*/  SHF.L.U32 R5, R12, 0x1f, RZ ;  /* 0x0000001f0c057819 */ /* 0x000fe200000006ff */
[----:B------:R-:W-:Y:S01]  /*2fc0*/  UIADD3 UR4, UPT, UPT, UR5, 0x140, URZ ;  /* 0x0000014005047890 */ /* 0x000fe2000fffe0ff */
[----:B------:R1:W-:Y:S05]  /*2fd0*/  SYNCS.ARRIVE.TRANS64.RED.A1T0 RZ, [R0+URZ], RZ ;  /* 0x000000ff00ff79a7 */ /* 0x0003ea00081004ff */
[----:B------:R-:W-:Y:S01]  /*2fe0*/  IMAD.U32 R6, RZ, RZ, UR4 ;  /* 0x00000004ff067e24 */ /* 0x000fe2000f8e00ff */
[----:B------:R-:W2:Y:S04]  /*2ff0*/  SYNCS.PHASECHK.TRANS64.TRYWAIT P0, [UR5+0x150], R5 ;  /* 0x00015005ff0075a7 */ /* 0x000ea80008001105 */
[----:B------:R-:W-:Y:S01]  /*3000*/  PRMT R6, R2, 0x654, R6 ;  /* 0x0000065402067816 */ /* 0x000fe20000000006 */
[----:B-12---:R-:W-:Y:S06]  /*3010*/  @!P0 BRA `(.L_x_57) ;  /* 0x0000003c00b48947 */ /* 0x006fec0003800000 */
.L_x_150:
[----:B------:R-:W-:Y:S01]  /*3020*/  ULEA UR4, UR6, UR37, 0x4 ;  /* 0x0000002506047291 */ /* 0x000fe2000f8e20ff */
[----:B------:R-:W-:Y:S01]  /*3030*/  SEL R3, R6, R3, !P2 ;  /* 0x0000000306037207 */ /* 0x000fe20005000000 */
[----:B------:R-:W-:Y:S01]  /*3040*/  UIADD3 UR5, UPT, UPT, UR5, 0x140, URZ ;  /* 0x0000014005057890 */ /* 0x000fe2000fffe0ff */
[----:B-1----:R-:W-:Y:S01]  /*3050*/  LEA R0, R11, UR37, 0x3 ;  /* 0x000000250b007c11 */ /* 0x002fe2000f8e18ff */
[----:B------:R-:W-:Y:S01]  /*3060*/  UIADD3 UR4, UPT, UPT, UR4, 0x1d0, URZ ;  /* 0x000001d004047890 */ /* 0x000fe2000fffe0ff */
[----:B------:R1:W-:Y:S01]  /*3070*/  @!P2 SYNCS.ARRIVE.TRANS64.RED RZ, [R3+URZ], R4 ;  /* 0x0000000403ffa9a7 */ /* 0x0003e200080004ff */
[----:B------:R-:W-:Y:S01]  /*3080*/  UIADD3 UR6, UPT, UPT, UR6, 0x1, URZ ;  /* 0x0000000106067890 */ /* 0x000fe2000fffe0ff */
[----:B------:R-:W-:-:S03]  /*3090*/  VIADD R8, R8, 0x1 ;  /* 0x0000000108087836 */ /* 0x000fc60000000000 */
[----:B------:R-:W-:Y:S02]  /*30a0*/  UISETP.NE.AND UP0, UPT, UR6, 0x2, UPT ;  /* 0x000000020600788c */ /* 0x000fe4000bf05270 */
[----:B------:R-:W-:Y:S01]  /*30b0*/  ISETP.NE.AND P0, PT, R8, 0x2, PT ;  /* 0x000000020800780c */ /* 0x000fe20003f05270 */
[----:B------:R-:W-:Y:S06]  /*30c0*/  UGETNEXTWORKID.BROADCAST [UR4], [UR5] ;  /* 0x00000000040073ca */ /* 0x000fec0008000100 */
[----:B------:R-:W-:Y:S02]  /*30d0*/  USEL UR4, URZ, 0x1, UP0 ;  /* 0x00000001ff047887 */ /* 0x000fe40008000000 */
[----:B------:R-:W-:-:S04]  /*30e0*/  USEL UR6, UR6, URZ, UP0 ;  /* 0x000000ff06067287 */ /* 0x000fc80008000000 */
[----:B------:R-:W-:Y:S02]  /*30f0*/  LOP3.LUT R12, R12, UR4, RZ, 0x3c, !PT ;  /* 0x000000040c0c7c12 */ /* 0x000fe4000f8e3cff */
[----:B-1----:R-:W-:-:S04]  /*3100*/  SHF.L.U32 R4, R10, 0x1f, RZ ;  /* 0x0000001f0a047819 */ /* 0x002fc800000006ff */
[----:B------:R-:W1:Y:S02]  /*3110*/  SYNCS.PHASECHK.TRANS64.TRYWAIT P1, [R0+URZ+0x140], R4 ;  /* 0x00014004000075a7 */ /* 0x000e6400080211ff */
[----:B-1----:R-:W-:Y:S05]  /*3120*/  @!P1 BRA `(.L_x_58) ;  /* 0x0000003c00889947 */ /* 0x002fea0003800000 */
.L_x_151:
[C---:B-1----:R-:W-:Y:S01]  /*3130*/  LEA R4, R11.reuse, UR37, 0x4 ;  /* 0x000000250b047c11 */ /* 0x042fe2000f8e20ff */
[----:B------:R-:W-:Y:S01]  /*3140*/  VIADD R0, R0, 0x150 ;  /* 0x0000015000007836 */ /* 0x000fe20000000000 */
[----:B------:R-:W-:Y:S01]  /*3150*/  SEL R8, R8, RZ, P0 ;  /* 0x000000ff08087207 */ /* 0x000fe20000000000 */
[----:B------:R-:W-:-:S03]  /*3160*/  VIADD R11, R11, 0x1 ;  /* 0x000000010b0b7836 */ /* 0x000fc60000000000 */
[----:B------:R-:W1:Y:S01]  /*3170*/  LDS.128 R4, [R4+0x1d0] ;  /* 0x0001d00004047984 */ /* 0x000e620000000c00 */
[----:B------:R-:W-:Y:S02]  /*3180*/  PRMT R0, RZ, 0x654, R0 ;  /* 0x00000654ff007816 */ /* 0x000fe40000000000 */
[C---:B------:R-:W-:Y:S01]  /*3190*/  ISETP.NE.AND P1, PT, R11.reuse, 0x2, PT ;  /* 0x000000020b00780c */ /* 0x040fe20003f25270 */
[----:B------:R-:W-:Y:S01]  /*31a0*/  @!PT LDS RZ, [RZ] ;  /* 0x00000000fffff984 */ /* 0x000fe20000000800 */
[----:B------:R-:W-:Y:S01]  /*31b0*/  @!PT LDS RZ, [RZ] ;  /* 0x00000000fffff984 */ /* 0x000fe20000000800 */
[----:B------:R-:W-:Y:S01]  /*31c0*/  @!PT LDS RZ, [RZ] ;  /* 0x00000000fffff984 */ /* 0x000fe20000000800 */
[----:B------:R-:W-:Y:S01]  /*31d0*/  @!PT LDS RZ, [RZ] ;  /* 0x00000000fffff984 */ /* 0x000fe20000000800 */
[----:B------:R2:W-:Y:S06]  /*31e0*/  MEMBAR.ALL.CTA ;  /* 0x0000000000007992 */ /* 0x0005ec0000008000 */
[----:B--2---:R-:W2:Y:S01]  /*31f0*/  FENCE.VIEW.ASYNC.S ;  /* 0x00000000000073c6 */ /* 0x004ea20000000000 */
[----:B------:R-:W-:Y:S01]  /*3200*/  SEL R11, R11, RZ, P1 ;  /* 0x000000ff0b0b7207 */ /* 0x000fe20000800000 */
[----:B--2---:R2:W-:Y:S01]  /*3210*/  SYNCS.ARRIVE.TRANS64.RED.A1T0 RZ, [R0+URZ], RZ ;  /* 0x000000ff00ff79a7 */ /* 0x0045e200081004ff */
[----:B-1----:R-:W-:-:S02]  /*3220*/  LOP3.LUT P3, RZ, R6, 0x1, RZ, 0xc0, !PT ;  /* 0x0000000106ff7812 */ /* 0x002fc4000786c0ff */
[----:B------:R-:W-:-:S04]  /*3230*/  SEL R4, RZ, 0x1, P1 ;  /* 0x00000001ff047807 */ /* 0x000fc80000800000 */
[----:B------:R-:W-:Y:S02]  /*3240*/  LOP3.LUT R10, R10, R4, RZ, 0x3c, !PT ;  /* 0x000000040a0a7212 */ /* 0x000fe400078e3cff */
[----:B--2---:R-:W-:-:S04]  /*3250*/  SEL R0, RZ, 0x1, P0 ;  /* 0x00000001ff007807 */ /* 0x004fc80000000000 */
[----:B------:R-:W-:Y:S01]  /*3260*/  LOP3.LUT R9, R9, R0, RZ, 0x3c, !PT ;  /* 0x0000000009097212 */ /* 0x000fe200078e3cff */
[----:B------:R-:W-:Y:S06]  /*3270*/  @P3 BRA `(.L_x_59) ;  /* 0xfffffffc002c3947 */ /* 0x000fec000383ffff */
[----:B------:R-:W-:Y:S01]  /*3280*/  ULEA UR5, UR6, UR37, 0x3 ;  /* 0x0000002506057291 */ /* 0x000fe2000f8e18ff */
[----:B------:R-:W-:-:S08]  /*3290*/  SHF.L.U32 R2, R12, 0x1f, RZ ;  /* 0x0000001f0c027819 */ /* 0x000fd000000006ff */
[----:B------:R-:W1:Y:S02]  /*32a0*/  SYNCS.PHASECHK.TRANS64 P0, [UR5+0x150], R2 ;  /* 0x00015002ff0075a7 */ /* 0x000e640008001005 */
[----:B-1----:R-:W-:Y:S05]  /*32b0*/  @P0 BRA `(.L_x_60) ;  /* 0x0000000000080947 */ /* 0x002fea0003800000 */
[----:B------:R-:W1:Y:S02]  /*32c0*/  SYNCS.PHASECHK.TRANS64.TRYWAIT P0, [UR5+0x150], R2 ;  /* 0x00015002ff0075a7 */ /* 0x000e640008001105 */
[----:B-1----:R-:W-:Y:S05]  /*32d0*/  @!P0 BRA `(.L_x_61) ;  /* 0x0000003c00308947 */ /* 0x002fea0003800000 */
.L_x_60:
[----:B------:R-:W-:-:S04]  /*32e0*/  UIADD3 UR4, UPT, UPT, UR6, 0x1, URZ ;  /* 0x0000000106047890 */ /* 0x000fc8000fffe0ff */
[----:B------:R-:W-:-:S04]  /*32f0*/  UISETP.NE.AND UP0, UPT, UR4, 0x2, UPT ;  /* 0x000000020400788c */ /* 0x000fc8000bf05270 */
[----:B------:R-:W-:Y:S02]  /*3300*/  USEL UR7, URZ, 0x1, UP0 ;  /* 0x00000001ff077887 */ /* 0x000fe40008000000 */
[----:B------:R-:W-:-:S04]  /*3310*/  USEL UR4, UR4, URZ, UP0 ;  /* 0x000000ff04047287 */ /* 0x000fc80008000000 */
[----:B------:R-:W-:Y:S01]  /*3320*/  ULEA UR4, UR4, UR37, 0x3 ;  /* 0x0000002504047291 */ /* 0x000fe2000f8e18ff */
[----:B-1----:R-:W-:-:S04]  /*3330*/  LOP3.LUT R2, R12, UR7, RZ, 0x3c, !PT ;  /* 0x000000070c027c12 */ /* 0x002fc8000f8e3cff */
[----:B------:R-:W-:-:S04]  /*3340*/  SHF.L.U32 R0, R2, 0x1f, RZ ;  /* 0x0000001f02007819 */ /* 0x000fc800000006ff */
[----:B------:R-:W1:Y:S02]  /*3350*/  SYNCS.PHASECHK.TRANS64 P0, [UR4+0x150], R0 ;  /* 0x00015000ff0075a7 */ /* 0x000e640008001004 */
[----:B-1----:R-:W-:Y:S05]  /*3360*/  @P0 EXIT ;  /* 0x000000000000094d */ /* 0x002fea0003800000 */
[----:B------:R-:W-:Y:S02]  /*3370*/  SHF.L.U32 R2, R2, 0x1f, RZ ;  /* 0x0000001f02027819 */ /* 0x000fe400000006ff */
[----:B------:R-:W-:-:S07]  /*3380*/  MOV R0, UR4 ;  /* 0x0000000400007c02 */ /* 0x000fce0008000f00 */
.L_x_62:
[----:B-1----:R1:W2:Y:S02]  /*3390*/  SYNCS.PHASECHK.TRANS64.TRYWAIT P0, [R0+URZ+0x150], R2 ;  /* 0x00015002000075a7 */ /* 0x0022a400080011ff */
[----:B--2---:R-:W-:Y:S05]  /*33a0*/  @!P0 NANOSLEEP.SYNCS 0x989680 ;  /* 0x009896800000895d */ /* 0x004fea0003900000 */
[----:B------:R-:W2:Y:S02]  /*33b0*/  @!P0 SYNCS.PHASECHK.TRANS64 P0, [R0+URZ+0x150], R2 ;  /* 0x00015002000085a7 */ /* 0x000ea400080010ff */
[----:B--2---:R-:W-:Y:S05]  /*33c0*/  @P0 EXIT ;  /* 0x000000000000094d */ /* 0x004fea0003800000 */
[----:B------:R-:W-:Y:S05]  /*33d0*/  BRA `(.L_x_62) ;  /* 0xfffffffc00ec7947 */ /* 0x000fea000383ffff */
.L_x_55:
[----:B------:R-:W-:-:S09]  /*33e0*/  UISETP.NE.AND UP1, UPT, UR8, URZ, UPT ;  /* 0x000000ff0800728c */ /* 0x000fd2000bf25270 */
[----:B------:R-:W-:Y:S05]  /*33f0*/  BRA.U UP1, `(.L_x_63) ;  /* 0x0000000d01cc7547 */ /* 0x000fea000b800000 */
[----:B------:R-:W-:Y:S01]  /*3400*/  UMOV UR4, 0x40 ;  /* 0x0000004000047882 */ /* 0x000fe20000000000 */
[----:B------:R-:W-:Y:S01]  /*3410*/  NOP ;  /* 0x0000000000007918 */ /* 0x000fe20000000000 */
[----:B------:R-:W-:Y:S01]  /*3420*/  ULEA UR4, UR37, UR4, 0x18 ;  /* 0x0000000425047291 */ /* 0x000fe2000f8ec0ff */
[----:B------:R-:W-:Y:S02]  /*3430*/  UMOV UR5, 0x400 ;  /* 0x0000040000057882 */ /* 0x000fe40000000000 */
[----:B------:R-:W-:-:S06]  /*3440*/  ULEA UR37, UR37, UR5, 0x18 ;  /* 0x0000000525257291 */ /* 0x000fcc000f8ec0ff */
[----:B------:R-:W1:Y:S02]  /*3450*/  LDS.U8 R0, [UR4+0x1c] ;  /* 0x00001c04ff007984 */ /* 0x000e640008000000 */
[----:B-1----:R-:W-:-:S13]  /*3460*/  ISETP.NE.AND P0, PT, R0, RZ, PT ;  /* 0x000000ff0000720c */ /* 0x002fda0003f05270 */
[----:B------:R-:W-:Y:S05]  /*3470*/  @P0 BRA `(.L_x_64) ;  /* 0x0000000000580947 */ /* 0x000fea0003800000 */
[----:B------:R-:W-:-:S13]  /*3480*/  ELECT P0, URZ, PT ;  /* 0x0000000000ff782f */ /* 0x000fda0003800000 */
[----:B------:R-:W-:Y:S05]  /*3490*/  @!P0 BRA `(.L_x_65) ;  /* 0x0000000000608947 */ /* 0x000fea0003800000 */
[----:B------:R-:W-:Y:S01]  /*34a0*/  UMOV UR5, 0x10 ;  /* 0x0000001000057882 */ /* 0x000fe20000000000 */
[----:B------:R-:W-:Y:S01]  /*34b0*/  HFMA2 R0, -RZ, RZ, 0, 5.9604644775390625e-08 ;  /* 0x00000001ff007431 */ /* 0x000fe200000001ff */
[----:B------:R-:W-:-:S03]  /*34c0*/  MOV R2, 0xffff ;  /* 0x0000ffff00027802 */ /* 0x000fc60000000f00 */
[----:B------:R-:W-:Y:S04]  /*34d0*/  DEPBAR.LE SB1, 0x36 ;  /* 0x00009d800000791a */ /* 0x000fe80000000000 */
[----:B------:R-:W1:Y:S02]  /*34e0*/  UTCATOMSWS.FIND_AND_SET.ALIGN UP0, UR5, UR5 ;  /* 0x00000005000575e3 */ /* 0x000e640008000800 */
[----:B-1----:R-:W-:Y:S01]  /*34f0*/  MOV R3, UR5 ;  /* 0x0000000500037c02 */ /* 0x002fe20008000f00 */
[----:B------:R-:W-:Y:S06]  /*3500*/  BRA.U UP0, `(.L_x_66) ;  /* 0x0000000100187547 */ /* 0x000fec000b800000 */
.L_x_67:
[----:B------:R-:W-:Y:S05]  /*3510*/  NANOSLEEP 0x64 ;  /* 0x000000640000795d */ /* 0x000fea0003800000 */
[----:B------:R-:W-:-:S05]  /*3520*/  UMOV UR5, 0x10 ;  /* 0x0000001000057882 */ /* 0x000fca0000000000 */
[----:B------:R-:W-:Y:S04]  /*3530*/  DEPBAR.LE SB1, 0x36 ;  /* 0x00009d800000791a */ /* 0x000fe80000000000 */
[----:B------:R-:W1:Y:S02]  /*3540*/  UTCATOMSWS.FIND_AND_SET.ALIGN UP0, UR5, UR5 ;  /* 0x00000005000575e3 */ /* 0x000e640008000800 */
[----:B-1----:R-:W-:Y:S01]  /*3550*/  MOV R3, UR5 ;  /* 0x0000000500037c02 */ /* 0x002fe20008000f00 */
[----:B------:R-:W-:Y:S05]  /*3560*/  BRA.U !UP0, `(.L_x_67) ;  /* 0xfffffffd08e87547 */ /* 0x000fea000b83ffff */
.L_x_66:
[-C--:B------:R-:W-:Y:S02]  /*3570*/  SHF.L.U32 R2, R2, R3.reuse, RZ ;  /* 0x0000000302027219 */ /* 0x080fe400000006ff */
[----:B------:R-:W-:Y:S01]  /*3580*/  SHF.L.U32 R0, R0, R3, RZ ;  /* 0x0000000300007219 */ /* 0x000fe200000006ff */
[----:B------:R-:W-:Y:S02]  /*3590*/  IMAD.SHL.U32 R3, R3, 0x20, RZ ;  /* 0x0000002003037824 */ /* 0x000fe400078e00ff */
[----:B------:R1:W-:Y:S04]  /*35a0*/  ATOMS.OR RZ, [UR4+0x14], R2 ;  /* 0x00001402ffff798c */ /* 0x0003e8000b000004 */
[----:B------:R1:W-:Y:S04]  /*35b0*/  ATOMS.OR RZ, [UR4+0x18], R0 ;  /* 0x00001800ffff798c */ /* 0x0003e8000b000004 */
[----:B------:R1:W-:Y:S01]  /*35c0*/  STS [UR37+0x1f0], R3 ;  /* 0x0001f003ff007988 */ /* 0x0003e20008000825 */
[----:B------:R-:W-:Y:S05]  /*35d0*/  BRA `(.L_x_65) ;  /* 0x0000000000107947 */ /* 0x000fea0003800000 */
.L_x_64:
[----:B------:R-:W-:Y:S02]  /*35e0*/  MOV R0, 0xffffffff ;  /* 0xffffffff00007802 */ /* 0x000fe40000000f00 */
[----:B------:R-:W-:-:S03]  /*35f0*/  MOV R2, 0x3620 ;  /* 0x0000362000027802 */ /* 0x000fc60000000f00 */
[----:B------:R1:W-:Y:S04]  /*3600*/  STS [UR37+0x1f0], R0 ;  /* 0x0001f000ff007988 */ /* 0x0003e80008000825 */
[----:B-1-3-5:R-:W-:Y:S05]  /*3610*/  CALL.REL.NOINC `($__internal_1_$__cuda_sm10x_tcgen05_guardrail_trap_phase_invalid_during_alloc) ;  /* 0x0000003c00ac7944 */ /* 0x02afea0003c00000 */
.L_x_65:
[----:B------:R-:W-:Y:S05]  /*3620*/  WARPSYNC.ALL ;  /* 0x0000000000007948 */ /* 0x000fea0003800000 */
[----:B------:R-:W2:Y:S01]  /*3630*/  S2UR UR5, SR_CgaCtaId ;  /* 0x00000000000579c3 */ /* 0x000ea20000008800 */
[----:B------:R-:W-:Y:S01]  /*3640*/  UMOV UR4, 0x400 ;  /* 0x0000040000047882 */ /* 0x000fe20000000000 */
[----:B------:R-:W-:-:S06]  /*3650*/  NOP ;  /* 0x0000000000007918 */ /* 0x000fcc0000000000 */
[----:B------:R-:W-:Y:S06]  /*3660*/  BAR.ARV 0x6, 0xa0 ;  /* 0x0182800000007b1d */ /* 0x000fec0000002000 */
[----:B------:R-:W4:Y:S01]  /*3670*/  LDCU UR7, c[0x0][0x38c] ;  /* 0x00007180ff0777ac */ /* 0x000f220008000800 */
[----:B------:R-:W-:Y:S01]  /*3680*/  IMAD.MOV.U32 R11, RZ, RZ, 0x1 ;  /* 0x00000001ff0b7424 */ /* 0x000fe200078e00ff */
[----:B------:R-:W-:Y:S01]  /*3690*/  CS2R R8, SRZ ;  /* 0x0000000000087805 */ /* 0x000fe2000001ff00 */
[----:B------:R-:W-:Y:S01]  /*36a0*/  IMAD.MOV.U32 R10, RZ, RZ, RZ ;  /* 0x000000ffff0a7224 */ /* 0x000fe200078e00ff */
[----:B------:R-:W3:Y:S01]  /*36b0*/  LDCU UR6, c[0x0][0x38c] ;  /* 0x00007180ff0677ac */ /* 0x000ee20008000800 */
[----:B------:R-:W-:Y:S01]  /*36c0*/  UMOV UR15, URZ ;  /* 0x000000ff000f7c82 */ /* 0x000fe20008000000 */
[----:B------:R-:W-:Y:S01]  /*36d0*/  UMOV UR14, URZ ;  /* 0x000000ff000e7c82 */ /* 0x000fe20008000000 */
[----:B--2---:R-:W-:Y:S01]  /*36e0*/  ULEA UR5, UR5, UR4, 0x18 ;  /* 0x0000000405057291 */ /* 0x004fe2000f8ec0ff */
[----:B------:R-:W-:Y:S01]  /*36f0*/  UMOV UR24, 0x0 ;  /* 0x0000000000187882 */ /* 0x000fe20000000000 */
[----:B------:R-:W-:-:S02]  /*3700*/  UMOV UR25, 0x40804a0 ;  /* 0x040804a000197882 */ /* 0x000fc40000000000 */
[----:B------:R-:W-:Y:S02]  /*3710*/  UIADD3 UR10, UPT, UPT, UR5, 0x1300, URZ ;  /* 0x00001300050a7890 */ /* 0x000fe4000fffe0ff */
[----:B------:R-:W-:Y:S02]  /*3720*/  UIADD3 UR11, UPT, UPT, UR5, 0x25300, URZ ;  /* 0x00025300050b7890 */ /* 0x000fe4000fffe0ff */
[----:B----4-:R-:W-:Y:S01]  /*3730*/  UIADD3 UR7, UPT, UPT, UR7, 0x7f, URZ ;  /* 0x0000007f07077890 */ /* 0x010fe2000fffe0ff */
[----:B-1----:R-:W1:Y:S01]  /*3740*/  LDS R0, [UR5+0x1f0] ;  /* 0x0001f005ff007984 */ /* 0x002e620008000800 */
[----:B------:R-:W-:Y:S02]  /*3750*/  USHF.R.U32.HI UR10, URZ, 0x4, UR10 ;  /* 0x00000004ff0a7899 */ /* 0x000fe4000801160a */
[----:B------:R-:W-:Y:S02]  /*3760*/  USHF.R.S32.HI UR4, URZ, 0x1f, UR7 ;  /* 0x0000001fff047899 */ /* 0x000fe40008011407 */
[----:B------:R-:W-:-:S02]  /*3770*/  USHF.R.U32.HI UR11, URZ, 0x4, UR11 ;  /* 0x00000004ff0b7899 */ /* 0x000fc4000801160b */
[----:B------:R-:W-:Y:S02]  /*3780*/  ULEA.HI UR4, UR4, UR7, URZ, 0x7 ;  /* 0x0000000704047291 */ /* 0x000fe4000f8f38ff */
[----:B------:R-:W-:Y:S02]  /*3790*/  ULOP3.LUT UR10, UR10, 0x3fff, URZ, 0xc0, !UPT ;  /* 0x00003fff0a0a7892 */ /* 0x000fe4000f8ec0ff */
[----:B------:R-:W-:Y:S02]  /*37a0*/  USHF.R.S32.HI UR4, URZ, 0x7, UR4 ;  /* 0x00000007ff047899 */ /* 0x000fe40008011404 */
[----:B------:R-:W-:Y:S02]  /*37b0*/  ULOP3.LUT UR11, UR11, 0x3fff, URZ, 0xc0, !UPT ;  /* 0x00003fff0b0b7892 */ /* 0x000fe4000f8ec0ff */
[----:B------:R-:W-:Y:S01]  /*37c0*/  UISETP.LT.AND UP0, UPT, UR4, 0x1, UPT ;  /* 0x000000010400788c */ /* 0x000fe2000bf01270 */
[----:B------:R-:W-:Y:S01]  /*37d0*/  UMOV UR22, 0x0 ;  /* 0x0000000000167882 */ /* 0x000fe20000000000 */
[----:B------:R-:W-:-:S02]  /*37e0*/  UMOV UR23, 0x40804a0 ;  /* 0x040804a000177882 */ /* 0x000fc40000000000 */
[----:B------:R-:W-:Y:S02]  /*37f0*/  USEL UR9, UR4, 0x1, !UP0 ;  /* 0x0000000104097887 */ /* 0x000fe4000c000000 */
[----:B------:R-:W-:Y:S02]  /*3800*/  ULOP3.LUT UR10, UR10, 0x10000, URZ, 0xfc, !UPT ;  /* 0x000100000a0a7892 */ /* 0x000fe4000f8efcff */
[----:B------:R-:W-:Y:S02]  /*3810*/  ULOP3.LUT UR11, UR11, 0x10000, URZ, 0xfc, !UPT ;  /* 0x000100000b0b7892 */ /* 0x000fe4000f8efcff */
[----:B------:R-:W-:Y:S02]  /*3820*/  UIADD3 UR9, UPT, UPT, -UR9, URZ, URZ ;  /* 0x000000ff09097290 */ /* 0x000fe4000fffe1ff */
[----:B---3--:R-:W-:Y:S01]  /*3830*/  UISETP.GE.AND UP3, UPT, UR6, 0x1, UPT ;  /* 0x000000010600788c */ /* 0x008fe2000bf66270 */
[----:B------:R-:W-:Y:S01]  /*3840*/  UMOV UR20, 0x0 ;  /* 0x0000000000147882 */ /* 0x000fe20000000000 */
[----:B------:R-:W-:Y:S01]  /*3850*/  UMOV UR21, 0x40804a0 ;  /* 0x040804a000157882 */ /* 0x000fe20000000000 */
[----:B------:R-:W-:Y:S01]  /*3860*/  UMOV UR18, 0x0 ;  /* 0x0000000000127882 */ /* 0x000fe20000000000 */
[----:B------:R-:W-:Y:S01]  /*3870*/  UMOV UR19, 0x40804a0 ;  /* 0x040804a000137882 */ /* 0x000fe20000000000 */
[----:B-1----:R-:W-:-:S15]  /*3880*/  R2UR UR16, R0 ;  /* 0x00000000001072ca */ /* 0x002fde00000e0000 */
.L_x_74:
[----:B------:R-:W-:Y:S02]  /*3890*/  LEA R0, R10, UR5, 0x3 ;  /* 0x000000050a007c11 */ /* 0x000fe4000f8e18ff */
[----:B------:R-:W-:Y:S02]  /*38a0*/  SHF.L.U32 R2, R9, 0x1f, RZ ;  /* 0x0000001f09027819 */ /* 0x000fe400000006ff */
[----:B------:R-:W-:Y:S01]  /*38b0*/  PLOP3.LUT P0, PT, PT, PT, UP3, 0x80, 0x8 ;  /* 0x000000000008781c */ /* 0x000fe20003f0f038 */
[----:B------:R-:W-:Y:S01]  /*38c0*/  VIADD R3, R0, 0x150 ;  /* 0x0000015000037836 */ /* 0x000fe20000000000 */
[----:B-1----:R-:W1:Y:S02]  /*38d0*/  SYNCS.PHASECHK.TRANS64.TRYWAIT P1, [R0+URZ+0x140], R2 ;  /* 0x00014002000075a7 */ /* 0x002e6400080211ff */
[----:B-1----:R-:W-:Y:S09]  /*38e0*/  @!P1 BRA `(.L_x_68) ;  /* 0x0000003400c49947 */ /* 0x002ff20003800000 */
.L_x_153:
[----:B------:R-:W-:Y:S01]  /*38f0*/  LEA R4, R10, UR5, 0x4 ;  /* 0x000000050a047c11 */ /* 0x000fe2000f8e20ff */
[----:B------:R-:W-:Y:S01]  /*3900*/  @UP3 ULEA UR6, UR14, UR5, 0x3 ;  /* 0x000000050e063291 */ /* 0x000fe2000f8e18ff */
[----:B------:R-:W-:Y:S01]  /*3910*/  PLOP3.LUT P1, PT, PT, PT, PT, 0x80, 0x8 ;  /* 0x000000000008781c */ /* 0x000fe20003f2f070 */
[----:B------:R-:W-:Y:S01]  /*3920*/  ULEA UR7, UR15, UR5, 0x3 ;  /* 0x000000050f077291 */ /* 0x000fe2000f8e18ff */
[----:B------:R-:W-:Y:S02]  /*3930*/  PRMT R3, RZ, 0x654, R3 ;  /* 0x00000654ff037816 */ /* 0x000fe40000000003 */
[----:B------:R-:W2:Y:S01]  /*3940*/  LDS.128 R4, [R4+0x1d0] ;  /* 0x0001d00004047984 */ /* 0x000ea20000000c00 */
[----:B-1----:R-:W-:Y:S02]  /*3950*/  @P0 SHF.L.U32 R2, R8, 0x1f, RZ ;  /* 0x0000001f08020819 */ /* 0x002fe400000006ff */
[----:B------:R-:W-:Y:S01]  /*3960*/  SHF.L.U32 R0, R11, 0x1f, RZ ;  /* 0x0000001f0b007819 */ /* 0x000fe200000006ff */
[----:B------:R-:W-:Y:S01]  /*3970*/  @!PT LDS RZ, [RZ] ;  /* 0x00000000fffff984 */ /* 0x000fe20000000800 */
[----:B------:R-:W-:Y:S01]  /*3980*/  @!PT LDS RZ, [RZ] ;  /* 0x00000000fffff984 */ /* 0x000fe20000000800 */
[----:B------:R-:W-:Y:S01]  /*3990*/  @!PT LDS RZ, [RZ] ;  /* 0x00000000fffff984 */ /* 0x000fe20000000800 */
[----:B------:R-:W-:Y:S01]  /*39a0*/  @!PT LDS RZ, [RZ] ;  /* 0x00000000fffff984 */ /* 0x000fe20000000800 */
[----:B------:R1:W-:Y:S06]  /*39b0*/  MEMBAR.ALL.CTA ;  /* 0x0000000000007992 */ /* 0x0003ec0000008000 */
[----:B-1----:R-:W1:Y:S02]  /*39c0*/  FENCE.VIEW.ASYNC.S ;  /* 0x00000000000073c6 */ /* 0x002e640000000000 */
[----:B-1----:R1:W-:Y:S01]  /*39d0*/  SYNCS.ARRIVE.TRANS64.RED.A1T0 RZ, [R3+URZ], RZ ;  /* 0x000000ff03ff79a7 */ /* 0x0023e200081004ff */
[----:B------:R1:W3:Y:S01]  /*39e0*/  @P0 SYNCS.PHASECHK.TRANS64.TRYWAIT P1, [UR6], R2 ;  /* 0x00000002ff0005a7 */ /* 0x0002e20008021106 */
[----:B------:R-:W-:-:S04]  /*39f0*/  ULEA.HI UR6, UR15, UR15, URZ, 0x1 ;  /* 0x0000000f0f067291 */ /* 0x000fc8000f8f08ff */
[----:B------:R-:W-:Y:S02]  /*3a00*/  USHF.L.U32 UR8, UR6, 0x4, URZ ;  /* 0x0000000406087899 */ /* 0x000fe400080006ff */
[----:B------:R-:W-:Y:S02]  /*3a10*/  ULOP3.LUT UR6, UR6, 0xffe, URZ, 0xc0, !UPT ;  /* 0x00000ffe06067892 */ /* 0x000fe4000f8ec0ff */
[----:B------:R-:W-:Y:S02]  /*3a20*/  ULOP3.LUT UR8, UR8, 0xffffffe0, URZ, 0xc0, !UPT ;  /* 0xffffffe008087892 */ /* 0x000fe4000f8ec0ff */
[----:B------:R-:W-:Y:S02]  /*3a30*/  UIADD3 UR6, UPT, UPT, -UR6, UR15, URZ ;  /* 0x0000000f06067290 */ /* 0x000fe4000fffe1ff */
[----:B------:R-:W-:Y:S01]  /*3a40*/  UIADD3 UR8, UPT, UPT, UR16, UR8, URZ ;  /* 0x0000000810087290 */ /* 0x000fe2000fffe0ff */
[----:B------:R-:W4:Y:S03]  /*3a50*/  SYNCS.PHASECHK.TRANS64.TRYWAIT P0, [UR7+0x180], R0 ;  /* 0x00018000ff0075a7 */ /* 0x000f260008001107 */
[----:B------:R-:W-:Y:S01]  /*3a60*/  ULEA UR8, UR6, UR8, 0x14 ;  /* 0x0000000806087291 */ /* 0x000fe2000f8ea0ff */
[----:B-1234-:R-:W-:Y:S11]  /*3a70*/  @!P0 BRA `(.L_x_69) ;  /* 0x0000003400748947 */ /* 0x01eff60003800000 */
.L_x_155:
[----:B------:R-:W-:Y:S01]  /*3a80*/  IADD3 R10, PT, PT, R10, 0x1, RZ ;  /* 0x000000010a0a7810 */ /* 0x000fe20007ffe0ff */
[----:B------:R-:W-:Y:S06]  /*3a90*/  BRA.U !UP3, `(.L_x_70) ;  /* 0x000000010bc07547 */ /* 0x000fec000b800000 */
[----:B------:R-:W-:Y:S01]  /*3aa0*/  UPLOP3.LUT UP4, UPT, UPT, UPT, UPT, 0x40, 0x4 ;  /* 0x000000000004789c */ /* 0x000fe20003f8e870 */
[----:B------:R-:W-:Y:S01]  /*3ab0*/  UMOV UR13, UR9 ;  /* 0x00000009000d7c82 */ /* 0x000fe20008000000 */
[----:B------:R-:W-:Y:S01]  /*3ac0*/  UMOV UR12, UR4 ;  /* 0x00000004000c7c82 */ /* 0x000fe20008000000 */
[----:B------:R-:W-:-:S08]  /*3ad0*/  UMOV UR17, UR14 ;  /* 0x0000000e00117c82 */ /* 0x000fd00008000000 */
.L_x_73:
[----:B------:R-:W-:Y:S02]  /*3ae0*/  UIADD3 UR13, UPT, UPT, UR13, 0x1, URZ ;  /* 0x000000010d0d7890 */ /* 0x000fe4000fffe0ff */
[----:B--2---:R-:W-:Y:S02]  /*3af0*/  ULEA UR6, UR17, UR5, 0x3 ;  /* 0x0000000511067291 */ /* 0x004fe4000f8e18ff */
[----:B------:R-:W-:Y:S01]  /*3b00*/  UISETP.NE.AND UP0, UPT, UR13, URZ, UPT ;  /* 0x000000ff0d00728c */ /* 0x000fe2000bf05270 */
[----:B---3--:R-:W-:Y:S10]  /*3b10*/  @P1 BRA `(.L_x_71) ;  /* 0x00000000000c1947 */ /* 0x008ff40003800000 */
[----:B-1----:R-:W-:Y:S04]  /*3b20*/  SHF.L.U32 R2, R8, 0x1f, RZ ;  /* 0x0000001f08027819 */ /* 0x002fe800000006ff */
[----:B------:R-:W1:Y:S02]  /*3b30*/  SYNCS.PHASECHK.TRANS64.TRYWAIT P0, [UR6], R2 ;  /* 0x00000002ff0075a7 */ /* 0x000e640008001106 */
[----:B-1----:R-:W-:Y:S05]  /*3b40*/  @!P0 BRA `(.L_x_72) ;  /* 0x0000003400588947 */ /* 0x002fea0003800000 */
.L_x_71:
[----:B------:R-:W-:Y:S01]  /*3b50*/  UISETP.NE.AND UP1, UPT, UR12, 0x1, UPT ;  /* 0x000000010c00788c */ /* 0x000fe2000bf25270 */
[----:B------:R-:W-:Y:S01]  /*3b60*/  PLOP3.LUT P1, PT, PT, PT, PT, 0x80, 0x8 ;  /* 0x000000000008781c */ /* 0x000fe20003f2f070 */
[----:B------:R-:W-:Y:S02]  /*3b70*/  UIADD3 UR14, UPT, UPT, UR17, 0x1, URZ ;  /* 0x00000001110e7890 */ /* 0x000fe4000fffe0ff */
[----:B------:R-:W-:Y:S02]  /*3b80*/  ULEA UR28, UR17, UR11, 0x8 ;  /* 0x0000000b111c7291 */ /* 0x000fe4000f8e40ff */
[----:B------:R-:W-:Y:S01]  /*3b90*/  UISETP.NE.AND UP2, UPT, UR14, 0x12, UPT ;  /* 0x000000120e00788c */ /* 0x000fe2000bf45270 */
[----:B------:R-:W-:Y:S01]  /*3ba0*/  PLOP3.LUT P0, PT, PT, PT, UP1, 0x80, 0x8 ;  /* 0x000000000008781c */ /* 0x000fe20003f0f018 */
[----:B------:R-:W-:Y:S02]  /*3bb0*/  UIADD3 UR40, UPT, UPT, UR28, 0x2, URZ ;  /* 0x000000021c287890 */ /* 0x000fe4000fffe0ff */
[----:B------:R-:W-:Y:S02]  /*3bc0*/  USEL UR27, URZ, 0x1, UP2 ;  /* 0x00000001ff1b7887 */ /* 0x000fe40009000000 */
[----:B------:R-:W-:Y:S02]  /*3bd0*/  USEL UR14, UR14, URZ, UP2 ;  /* 0x000000ff0e0e7287 */ /* 0x000fe40009000000 */
[----:B------:R-:W-:Y:S02]  /*3be0*/  UIADD3 UR36, UPT, UPT, UR28, 0x4, URZ ;  /* 0x000000041c247890 */ /* 0x000fe4000fffe0ff */
[----:B------:R-:W-:Y:S01]  /*3bf0*/  @UP1 ULEA UR26, UR14, UR5, 0x3 ;  /* 0x000000050e1a1291 */ /* 0x000fe2000f8e18ff */
[----:B------:R-:W-:Y:S01]  /*3c00*/  LOP3.LUT R8, R8, UR27, RZ, 0x3c, !PT ;  /* 0x0000001b08087c12 */ /* 0x000fe2000f8e3cff */
[----:B------:R-:W-:Y:S02]  /*3c10*/  UIADD3 UR32, UPT, UPT, UR28, 0x6, URZ ;  /* 0x000000061c207890 */ /* 0x000fe4000fffe0ff */
[----:B------:R-:W-:Y:S01]  /*3c20*/  UIADD3 UR6, UPT, UPT, UR6, 0x90, URZ ;  /* 0x0000009006067890 */ /* 0x000fe2000fffe0ff */
[----:B-1----:R-:W-:Y:S01]  /*3c30*/  @P0 SHF.L.U32 R0, R8, 0x1f, RZ ;  /* 0x0000001f08000819 */ /* 0x002fe200000006ff */
[----:B------:R-:W-:Y:S01]  /*3c40*/  UIADD3 UR12, UPT, UPT, UR12, -0x1, URZ ;  /* 0xffffffff0c0c7890 */ /* 0x000fe2000fffe0ff */
[----:B------:R-:W-:Y:S02]  /*3c50*/  UMOV UR29, 0x40004040 ;  /* 0x40004040001d7882 */ /* 0x000fe40000000000 */
[----:B------:R2:W3:Y:S01]  /*3c60*/  @P0 SYNCS.PHASECHK.TRANS64.TRYWAIT P1, [UR26], R0 ;  /* 0x00000000ff0005a7 */ /* 0x0004e2000802111a */
[----:B------:R-:W-:Y:S01]  /*3c70*/  ULEA UR26, UR17, UR10, 0x9 ;  /* 0x0000000a111a7291 */ /* 0x000fe2000f8e48ff */
[----:B------:R-:W-:Y:S01]  /*3c80*/  UMOV UR27, 0x40004040 ;  /* 0x40004040001b7882 */ /* 0x000fe20000000000 */
[----:B------:R-:W-:Y:S02]  /*3c90*/  UMOV UR41, 0x40004040 ;  /* 0x4000404000297882 */ /* 0x000fe40000000000 */
[----:B------:R-:W-:Y:S02]  /*3ca0*/  UIADD3 UR38, UPT, UPT, UR26, 0x2, URZ ;  /* 0x000000021a267890 */ /* 0x000fe4000fffe0ff */
[----:B------:R-:W-:Y:S02]  /*3cb0*/  UIADD3 UR34, UPT, UPT, UR26, 0x4, URZ ;  /* 0x000000041a227890 */ /* 0x000fe4000fffe0ff */
[----:B------:R-:W-:Y:S01]  /*3cc0*/  UIADD3 UR30, UPT, UPT, UR26, 0x6, URZ ;  /* 0x000000061a1e7890 */ /* 0x000fe2000fffe0ff */
[----:B------:R2:W-:Y:S01]  /*3cd0*/  UTCIMMA gdesc[UR26], gdesc[UR28], tmem[UR8], tmem[UR24], idesc[UR25], UP4 ;  /* 0x00ff181c1a0075ea */ /* 0x0005e2000a000108 */
[----:B------:R-:W-:Y:S01]  /*3ce0*/  UPLOP3.LUT UP4, UPT, UPT, UPT, UPT, 0x80, 0x8 ;  /* 0x000000000008789c */ /* 0x000fe20003f8f070 */
[----:B------:R-:W-:Y:S01]  /*3cf0*/  UMOV UR39, 0x40004040 ;  /* 0x4000404000277882 */ /* 0x000fe20000000000 */
[----:B------:R-:W-:Y:S01]  /*3d00*/  UMOV UR37, 0x40004040 ;  /* 0x4000404000257882 */ /* 0x000fe20000000000 */
[----:B------:R2:W-:Y:S01]  /*3d10*/  UTCIMMA gdesc[UR38], gdesc[UR40], tmem[UR8], tmem[UR22], idesc[UR23], UPT ;  /* 0x00ff1628260075ea */ /* 0x0005e2000b800108 */
[----:B------:R-:W-:Y:S01]  /*3d20*/  UMOV UR35, 0x40004040 ;  /* 0x4000404000237882 */ /* 0x000fe20000000000 */
[----:B------:R-:W-:Y:S01]  /*3d30*/  UMOV UR33, 0x40004040 ;  /* 0x4000404000217882 */ /* 0x000fe20000000000 */
[----:B------:R-:W-:Y:S01]  /*3d40*/  UMOV UR31, 0x40004040 ;  /* 0x40004040001f7882 */ /* 0x000fe20000000000 */
[----:B------:R2:W-:Y:S01]  /*3d50*/  UTCIMMA gdesc[UR34], gdesc[UR36], tmem[UR8], tmem[UR20], idesc[UR21], UPT ;  /* 0x00ff1424220075ea */ /* 0x0005e2000b800108 */
[----:B------:R2:W-:Y:S01]  /*3d60*/  UTCIMMA gdesc[UR30], gdesc[UR32], tmem[UR8], tmem[UR18], idesc[UR19], UPT ;  /* 0x00ff12201e0075ea */ /* 0x0005e2000b800108 */
[----:B------:R2:W-:Y:S01]  /*3d70*/  UTCBAR [UR6], URZ ;  /* 0x000000ff060073e9 */ /* 0x0005e200080000ff */
[----:B------:R-:W-:Y:S01]  /*3d80*/  UMOV UR17, UR14 ;  /* 0x0000000e00117c82 */ /* 0x000fe20008000000 */
[----:B------:R-:W-:Y:S05]  /*3d90*/  BRA.U UP0, `(.L_x_73) ;  /* 0xfffffffd00507547 */ /* 0x000fea000b83ffff */
.L_x_70:
[----:B------:R-:W-:Y:S01]  /*3da0*/  UIADD3 UR15, UPT, UPT, UR15, 0x1, URZ ;  /* 0x000000010f0f7890 */ /* 0x000fe2000fffe0ff */
[----:B------:R-:W-:Y:S01]  /*3db0*/  LOP3.LUT P0, RZ, R6, 0x1, RZ, 0xc0, !PT ;  /* 0x0000000106ff7812 */ /* 0x000fe2000780c0ff */
[----:B------:R-:W-:Y:S01]  /*3dc0*/  UIADD3 UR7, UPT, UPT, UR7, 0x160, URZ ;  /* 0x0000016007077890 */ /* 0x000fe2000fffe0ff */
[----:B---3--:R-:W-:Y:S01]  /*3dd0*/  ISETP.NE.AND P1, PT, R10, 0x2, PT ;  /* 0x000000020a00780c */ /* 0x008fe20003f25270 */
[----:B------:R-:W-:-:S03]  /*3de0*/  UISETP.NE.AND UP0, UPT, UR15, 0x4, UPT ;  /* 0x000000040f00788c */ /* 0x000fc6000bf05270 */
[----:B-12---:R-:W-:Y:S01]  /*3df0*/  SEL R0, RZ, 0x1, P1 ;  /* 0x00000001ff007807 */ /* 0x006fe20000800000 */
[----:B------:R-:W-:Y:S01]  /*3e00*/  USEL UR6, URZ, 0x1, UP0 ;  /* 0x00000001ff067887 */ /* 0x000fe20008000000 */
[----:B------:R-:W-:Y:S01]  /*3e10*/  SEL R10, R10, RZ, P1 ;  /* 0x000000ff0a0a7207 */ /* 0x000fe20000800000 */
[----:B------:R-:W-:Y:S01]  /*3e20*/  USEL UR15, UR15, URZ, UP0 ;  /* 0x000000ff0f0f7287 */ /* 0x000fe20008000000 */
[----:B------:R1:W-:Y:S01]  /*3e30*/  UTCBAR [UR7], URZ ;  /* 0x000000ff070073e9 */ /* 0x0003e200080000ff */
[----:B------:R-:W-:Y:S02]  /*3e40*/  LOP3.LUT R9, R9, R0, RZ, 0x3c, !PT ;  /* 0x0000000009097212 */ /* 0x000fe400078e3cff */
[----:B------:R-:W-:Y:S01]  /*3e50*/  LOP3.LUT R11, R11, UR6, RZ, 0x3c, !PT ;  /* 0x000000060b0b7c12 */ /* 0x000fe2000f8e3cff */
[----:B------:R-:W-:Y:S07]  /*3e60*/  @P0 BRA `(.L_x_74) ;  /* 0xfffffff800880947 */ /* 0x000fee000383ffff */
[----:B------:R-:W2:Y:S01]  /*3e70*/  S2UR UR4, SR_CgaCtaId ;  /* 0x00000000000479c3 */ /* 0x000ea20000008800 */
[----:B------:R-:W-:Y:S01]  /*3e80*/  ELECT P0, URZ, PT ;  /* 0x0000000000ff782f */ /* 0x000fe20003800000 */
[----:B------:R-:W-:Y:S01]  /*3e90*/  IMAD.MOV.U32 R0, RZ, RZ, 0x1 ;  /* 0x00000001ff007424 */ /* 0x000fe200078e00ff */
[----:B------:R-:W-:Y:S01]  /*3ea0*/  UIADD3 UR5, UPT, UPT, UR5, 0x180, URZ ;  /* 0x0000018005057890 */ /* 0x000fe2000fffe0ff */
[----:B------:R-:W-:Y:S01]  /*3eb0*/  SHF.L.U32 R2, R11, 0x1f, RZ ;  /* 0x0000001f0b027819 */ /* 0x000fe200000006ff */
[----:B------:R-:W-:-:S03]  /*3ec0*/  UMOV UR6, 0x40 ;  /* 0x0000004000067882 */ /* 0x000fc60000000000 */
[----:B------:R-:W-:Y:S01]  /*3ed0*/  UVIRTCOUNT.DEALLOC.SMPOOL 0x80 ;  /* 0x000000800000784c */ /* 0x000fe20000000000 */
[----:B--2---:R-:W-:Y:S02]  /*3ee0*/  ULEA UR4, UR4, UR6, 0x18 ;  /* 0x0000000604047291 */ /* 0x004fe4000f8ec0ff */
[----:B------:R-:W-:-:S07]  /*3ef0*/  ULEA UR6, UR15, UR5, 0x3 ;  /* 0x000000050f067291 */ /* 0x000fce000f8e18ff */
[----:B------:R2:W-:Y:S02]  /*3f00*/  @P0 STS.U8 [UR4+0x1c], R0 ;  /* 0x00001c00ff000988 */ /* 0x0005e40008000004 */
[----:B------:R-:W3:Y:S02]  /*3f10*/  SYNCS.PHASECHK.TRANS64.TRYWAIT P0, [UR6], R2 ;  /* 0x00000002ff0075a7 */ /* 0x000ee40008001106 */
[----:B--23--:R-:W-:Y:S05]  /*3f20*/  @!P0 BRA `(.L_x_75) ;  /* 0x0000003000788947 */ /* 0x00cfea0003800000 */
.L_x_158:
[----:B-1----:R-:W-:-:S04]  /*3f30*/  UIADD3 UR7, UPT, UPT, UR15, 0x1, URZ ;  /* 0x000000010f077890 */ /* 0x002fc8000fffe0ff */
[----:B------:R-:W-:-:S04]  /*3f40*/  UISETP.NE.AND UP0, UPT, UR7, 0x4, UPT ;  /* 0x000000040700788c */ /* 0x000fc8000bf05270 */
[----:B------:R-:W-:Y:S02]  /*3f50*/  USEL UR8, URZ, 0x1, UP0 ;  /* 0x00000001ff087887 */ /* 0x000fe40008000000 */
[----:B------:R-:W-:-:S04]  /*3f60*/  USEL UR7, UR7, URZ, UP0 ;  /* 0x000000ff07077287 */ /* 0x000fc80008000000 */
[----:B------:R-:W-:Y:S01]  /*3f70*/  ULEA UR6, UR7, UR5, 0x3 ;  /* 0x0000000507067291 */ /* 0x000fe2000f8e18ff */
[----:B--2---:R-:W-:-:S04]  /*3f80*/  LOP3.LUT R2, R11, UR8, RZ, 0x3c, !PT ;  /* 0x000000080b027c12 */ /* 0x004fc8000f8e3cff */
[----:B------:R-:W-:-:S04]  /*3f90*/  SHF.L.U32 R3, R2, 0x1f, RZ ;  /* 0x0000001f02037819 */ /* 0x000fc800000006ff */
[----:B------:R-:W1:Y:S02]  /*3fa0*/  SYNCS.PHASECHK.TRANS64.TRYWAIT P0, [UR6], R3 ;  /* 0x00000003ff0075a7 */ /* 0x000e640008001106 */
[----:B-1----:R-:W-:Y:S05]  /*3fb0*/  @!P0 BRA `(.L_x_76) ;  /* 0x00000030006c8947 */ /* 0x002fea0003800000 */
.L_x_160:
        /* <DEDUP_REMOVED lines=9> */
.L_x_162:
[----:B------:R-:W-:-:S04]  /*4050*/  UIADD3 UR7, UPT, UPT, UR7, 0x1, URZ ;  /* 0x0000000107077890 */ /* 0x000fc8000fffe0ff */
[----:B------:R-:W-:-:S04]  /*4060*/  UISETP.NE.AND UP0, UPT, UR7, 0x4, UPT ;  /* 0x000000040700788c */ /* 0x000fc8000bf05270 */
[----:B------:R-:W-:Y:S02]  /*4070*/  USEL UR6, URZ, 0x1, UP0 ;  /* 0x00000001ff067887 */ /* 0x000fe40008000000 */
[----:B------:R-:W-:-:S04]  /*4080*/  USEL UR7, UR7, URZ, UP0 ;  /* 0x000000ff07077287 */ /* 0x000fc80008000000 */
[----:B------:R-:W-:Y:S01]  /*4090*/  ULEA UR7, UR7, UR5, 0x3 ;  /* 0x0000000507077291 */ /* 0x000fe2000f8e18ff */
[----:B------:R-:W-:-:S04]  /*40a0*/  LOP3.LUT R2, R2, UR6, RZ, 0x3c, !PT ;  /* 0x0000000602027c12 */ /* 0x000fc8000f8e3cff */
[----:B------:R-:W-:-:S04]  /*40b0*/  SHF.L.U32 R2, R2, 0x1f, RZ ;  /* 0x0000001f02027819 */ /* 0x000fc800000006ff */
[----:B------:R-:W2:Y:S02]  /*40c0*/  SYNCS.PHASECHK.TRANS64.TRYWAIT P0, [UR7], R2 ;  /* 0x00000002ff0075a7 */ /* 0x000ea40008001107 */
[----:B--2---:R-:W-:Y:S05]  /*40d0*/  @!P0 BRA `(.L_x_78) ;  /* 0x0000003000548947 */ /* 0x004fea0003800000 */
.L_x_164:
[----:B------:R-:W-:Y:S01]  /*40e0*/  NOP ;  /* 0x0000000000007918 */ /* 0x000fe20000000000 */
[----:B-1----:R-:W1:Y:S01]  /*40f0*/  LDS R0, [UR4+0x14] ;  /* 0x00001404ff007984 */ /* 0x002e620008000800 */
[----:B------:R-:W-:Y:S01]  /*4100*/  ULOP3.LUT UR6, UR16, 0xffff, URZ, 0xc0, !UPT ;  /* 0x0000ffff10067892 */ /* 0x000fe2000f8ec0ff */
[----:B------:R-:W-:Y:S01]  /*4110*/  UMOV UR8, 0xffff ;  /* 0x0000ffff00087882 */ /* 0x000fe20000000000 */
[----:B------:R-:W-:Y:S02]  /*4120*/  UMOV UR5, 0x1 ;  /* 0x0000000100057882 */ /* 0x000fe40000000000 */
[----:B------:R-:W-:-:S04]  /*4130*/  USHF.R.U32.HI UR6, URZ, 0x5, UR6 ;  /* 0x00000005ff067899 */ /* 0x000fc80008011606 */
[----:B------:R-:W-:Y:S02]  /*4140*/  USHF.L.U32 UR8, UR8, UR6, URZ ;  /* 0x0000000608087299 */ /* 0x000fe400080006ff */
[----:B------:R-:W-:-:S04]  /*4150*/  USHF.L.U32 UR5, UR5, UR6, URZ ;  /* 0x0000000605057299 */ /* 0x000fc800080006ff */
[----:B-1----:R-:W-:-:S04]  /*4160*/  LOP3.LUT R0, R0, UR8, RZ, 0xc0, !PT ;  /* 0x0000000800007c12 */ /* 0x002fc8000f8ec0ff */
[----:B------:R-:W-:-:S13]  /*4170*/  ISETP.NE.AND P0, PT, R0, UR8, PT ;  /* 0x0000000800007c0c */ /* 0x000fda000bf05270 */
[----:B------:R-:W-:Y:S05]  /*4180*/  @P0 BRA `(.L_x_79) ;  /* 0x0000000000580947 */ /* 0x000fea0003800000 */
[----:B------:R-:W1:Y:S02]  /*4190*/  LDS R0, [UR4+0x18] ;  /* 0x00001804ff007984 */ /* 0x000e640008000800 */
[----:B-1----:R-:W-:-:S04]  /*41a0*/  LOP3.LUT R0, R0, UR5, RZ, 0xc0, !PT ;  /* 0x0000000500007c12 */ /* 0x002fc8000f8ec0ff */
[----:B------:R-:W-:-:S13]  /*41b0*/  ISETP.NE.AND P0, PT, R0, UR5, PT ;  /* 0x0000000500007c0c */ /* 0x000fda000bf05270 */
[----:B------:R-:W-:Y:S05]  /*41c0*/  @P0 BRA `(.L_x_80) ;  /* 0x00000000003c0947 */ /* 0x000fea0003800000 */
[----:B------:R-:W1:Y:S01]  /*41d0*/  S2R R2, SR_LANEID ;  /* 0x0000000000027919 */ /* 0x000e620000000000 */
[----:B------:R-:W-:Y:S01]  /*41e0*/  ULOP3.LUT UR8, URZ, UR8, URZ, 0x33, !UPT ;  /* 0x00000008ff087292 */ /* 0x000fe2000f8e33ff */
[----:B------:R-:W-:Y:S02]  /*41f0*/  VOTEU.ANY UR7, UPT, PT ;  /* 0x0000000000077886 */ /* 0x000fe400038e0100 */
[----:B------:R-:W-:-:S03]  /*4200*/  UFLO.U32 UR7, UR7 ;  /* 0x00000007000772bd */ /* 0x000fc600080e0000 */
[----:B------:R-:W-:-:S04]  /*4210*/  IMAD.U32 R0, RZ, RZ, UR8 ;  /* 0x00000008ff007e24 */ /* 0x000fc8000f8e00ff */
[----:B------:R2:W3:Y:S02]  /*4220*/  REDUX UR6, R0 ;  /* 0x00000000000673c4 */ /* 0x0004e40000000000 */
[----:B------:R4:W-:Y:S01]  /*4230*/  UTCATOMSWS.AND URZ, UR8 ;  /* 0x0000000800ff79e3 */ /* 0x0009e20008000000 */
[----:B-1----:R-:W-:Y:S02]  /*4240*/  ISETP.EQ.U32.AND P0, PT, R2, UR7, PT ;  /* 0x0000000702007c0c */ /* 0x002fe4000bf02070 */
[----:B--2---:R-:W-:Y:S02]  /*4250*/  LOP3.LUT R0, RZ, UR5, RZ, 0x33, !PT ;  /* 0x00000005ff007c12 */ /* 0x004fe4000f8e33ff */
[----:B---3--:R-:W-:Y:S02]  /*4260*/  MOV R2, UR6 ;  /* 0x0000000600027c02 */ /* 0x008fe40008000f00 */
[----:B------:R-:W1:Y:S07]  /*4270*/  REDUX UR5, R0 ;  /* 0x00000000000573c4 */ /* 0x000e6e0000000000 */
[----:B------:R4:W-:Y:S01]  /*4280*/  @P0 ATOMS.AND RZ, [UR4+0x14], R2 ;  /* 0x00001402ffff098c */ /* 0x0009e2000a800004 */
[----:B-1----:R-:W-:-:S05]  /*4290*/  IMAD.U32 R0, RZ, RZ, UR5 ;  /* 0x00000005ff007e24 */ /* 0x002fca000f8e00ff */
[----:B------:R4:W-:Y:S01]  /*42a0*/  @P0 ATOMS.AND RZ, [UR4+0x18], R0 ;  /* 0x00001800ffff098c */ /* 0x0009e2000a800004 */
[----:B------:R-:W-:Y:S05]  /*42b0*/  BRA `(.L_x_81) ;  /* 0x0000000000147947 */ /* 0x000fea0003800000 */
.L_x_80:
[----:B------:R-:W-:Y:S02]  /*42c0*/  MOV R2, 0x42e0 ;  /* 0x000042e000027802 */ /* 0x000fe40000000f00 */
[----:B-----5:R-:W-:Y:S05]  /*42d0*/  CALL.REL.NOINC `($__internal_0_$__cuda_sm10x_tcgen05_guardrail_trap_col_being_dealloced_not_returned_by_alloc) ;  /* 0x0000003000707944 */ /* 0x020fea0003c00000 */
[----:B------:R-:W-:Y:S05]  /*42e0*/  BRA `(.L_x_81) ;  /* 0x0000000000087947 */ /* 0x000fea0003800000 */
.L_x_79:
[----:B------:R-:W-:Y:S02]  /*42f0*/  MOV R2, 0x4310 ;  /* 0x0000431000027802 */ /* 0x000fe40000000f00 */
[----:B-----5:R-:W-:Y:S05]  /*4300*/  CALL.REL.NOINC `($__internal_2_$__cuda_sm10x_tcgen05_guardrail_trap_unallocated_columns_being_dealloced) ;  /* 0x00000030007c7944 */ /* 0x020fea0003c00000 */
.L_x_81:
[----:B------:R-:W-:Y:S01]  /*4310*/  NOP ;  /* 0x0000000000007918 */ /* 0x000fe20000000000 */
[----:B----4-:R-:W-:Y:S05]  /*4320*/  EXIT ;  /* 0x000000000000794d */ /* 0x010fea0003800000 */
.L_x_63:
[----:B------:R-:W-:-:S09]  /*4330*/  UISETP.NE.OR UP2, UPT, UR8, 0x3, !UP2 ;  /* 0x000000030800788c */ /* 0x000fd2000d745670 */
[----:B------:R-:W-:Y:S05]  /*4340*/  BRA.U UP2, `(.L_x_82) ;  /* 0x0000000902cc7547 */ /* 0x000fea000b800000 */
[----:B------:R-:W1:Y:S01]  /*4350*/  LDCU.64 UR6, c[0x0][0x888] ;  /* 0x00011100ff0677ac */ /* 0x000e620008000a00 */
[----:B------:R-:W2:Y:S01]  /*4360*/  LDC R0, c[0x0][0xb30] ;  /* 0x0002cc00ff007b82 */ /* 0x000ea20000000800 */
[----:B------:R-:W-:Y:S02]  /*4370*/  HFMA2 R27, -RZ, RZ, 0, 0 ;  /* 0x00000000ff1b7431 */ /* 0x000fe400000001ff */
[----:B------:R-:W-:Y:S01]  /*4380*/  IMAD.MOV.U32 R29, RZ, RZ, 0x1 ;  /* 0x00000001ff1d7424 */ /* 0x000fe200078e00ff */
[----:B------:R-:W4:Y:S01]  /*4390*/  LDCU.64 UR4, c[0x0][0x890] ;  /* 0x00011200ff0477ac */ /* 0x000f220008000a00 */
[----:B------:R-:W-:Y:S01]  /*43a0*/  IMAD.MOV.U32 R28, RZ, RZ, RZ ;  /* 0x000000ffff1c7224 */ /* 0x000fe200078e00ff */
[----:B------:R-:W-:Y:S01]  /*43b0*/  MOV R23, 0x800 ;  /* 0x0000080000177802 */ /* 0x000fe20000000f00 */
[----:B------:R-:W-:Y:S01]  /*43c0*/  UMOV UR8, 0x400 ;  /* 0x0000040000087882 */ /* 0x000fe20000000000 */
[----:B------:R-:W3:Y:S01]  /*43d0*/  LDC R22, c[0x0][0x370] ;  /* 0x0000dc00ff167b82 */ /* 0x000ee20000000800 */
[----:B------:R-:W-:-:S07]  /*43e0*/  UPLOP3.LUT UP1, UPT, UPT, UPT, UPT, 0x40, 0x4 ;  /* 0x000000000004789c */ /* 0x000fce0003f2e870 */
[----:B------:R-:W3:Y:S01]  /*43f0*/  LDC R3, c[0x0][0xb0c] ;  /* 0x0002c300ff037b82 */ /* 0x000ee20000000800 */
[----:B-1----:R-:W-:Y:S02]  /*4400*/  UISETP.NE.U32.AND UP2, UPT, UR6, URZ, UPT ;  /* 0x000000ff0600728c */ /* 0x002fe4000bf45070 */
[----:B------:R-:W-:Y:S02]  /*4410*/  ULEA UR6, UR37, UR8, 0x18 ;  /* 0x0000000825067291 */ /* 0x000fe4000f8ec0ff */
[----:B------:R-:W-:Y:S02]  /*4420*/  UISETP.NE.AND.EX UP2, UPT, UR7, URZ, UPT, UP2 ;  /* 0x000000ff0700728c */ /* 0x000fe4000bf45320 */
[----:B------:R-:W-:Y:S01]  /*4430*/  UIADD3 UR7, UPT, UPT, UR6, 0x120, URZ ;  /* 0x0000012006077890 */ /* 0x000fe2000fffe0ff */
[----:B------:R-:W1:Y:S01]  /*4440*/  LDC R20, c[0x0][0xb20] ;  /* 0x0002c800ff147b82 */ /* 0x000e620000000800 */
[----:B----4-:R-:W-:Y:S01]  /*4450*/  UISETP.NE.U32.AND UP3, UPT, UR4, URZ, UPT ;  /* 0x000000ff0400728c */ /* 0x010fe2000bf65070 */
[----:B--2---:R-:W-:Y:S01]  /*4460*/  ISETP.NE.AND P1, PT, R0, 0x1, PT ;  /* 0x000000010000780c */ /* 0x004fe20003f25270 */
[----:B------:R-:W-:-:S02]  /*4470*/  UPRMT UR37, UR37, 0x654, UR7 ;  /* 0x0000065425257896 */ /* 0x000fc40008000007 */
[----:B------:R-:W-:-:S03]  /*4480*/  UISETP.NE.AND.EX UP3, UPT, UR5, URZ, UPT, UP3 ;  /* 0x000000ff0500728c */ /* 0x000fc6000bf65330 */
[----:B------:R-:W2:Y:S08]  /*4490*/  LDC.64 R30, c[0x0][0x348] ;  /* 0x0000d200ff1e7b82 */ /* 0x000eb00000000a00 */
[----:B------:R-:W4:Y:S08]  /*44a0*/  LDC.64 R14, c[0x0][0xb10] ;  /* 0x0002c400ff0e7b82 */ /* 0x000f300000000a00 */
[----:B------:R-:W1:Y:S08]  /*44b0*/  LDC.64 R6, c[0x0][0xb18] ;  /* 0x0002c600ff067b82 */ /* 0x000e700000000a00 */
[----:B------:R-:W1:Y:S08]  /*44c0*/  LDC.64 R4, c[0x0][0xb28] ;  /* 0x0002ca00ff047b82 */ /* 0x000e700000000a00 */
[----:B---3--:R-:W1:Y:S02]  /*44d0*/  LDC R21, c[0x0][0x374] ;  /* 0x0000dd00ff157b82 */ /* 0x008e640000000800 */
.L_x_90:
[C---:B------:R-:W-:Y:S02]  /*44e0*/  LEA R0, R28.reuse, UR6, 0x3 ;  /* 0x000000061c007c11 */ /* 0x040fe4000f8e18ff */
[----:B------:R-:W-:Y:S02]  /*44f0*/  SHF.L.U32 R2, R27, 0x1f, RZ ;  /* 0x0000001f1b027819 */ /* 0x000fe400000006ff */
[----:B------:R-:W-:Y:S02]  /*4500*/  LEA R16, R28, UR6, 0x4 ;  /* 0x000000061c107c11 */ /* 0x000fe4000f8e20ff */
[----:B---3--:R-:W3:Y:S02]  /*4510*/  SYNCS.PHASECHK.TRANS64.TRYWAIT P0, [R0+URZ+0x140], R2 ;  /* 0x00014002000075a7 */ /* 0x008ee400080011ff */
[----:B---3--:R-:W-:Y:S05]  /*4520*/  @!P0 BRA `(.L_x_83) ;  /* 0x0000002c00588947 */ /* 0x008fea0003800000 */
.L_x_165:
[----:B------:R-:W-:Y:S01]  /*4530*/  ISETP.GE.AND P0, PT, R26, 0x1, PT ;  /* 0x000000011a00780c */ /* 0x000fe20003f06270 */
[----:B------:R-:W1:Y:S01]  /*4540*/  LDS.128 R16, [R16+0x1d0] ;  /* 0x0001d00010107984 */ /* 0x000e620000000c00 */
[----:B------:R-:W-:Y:S01]  /*4550*/  ISETP.NE.U32.AND P4, PT, RZ, UR4, PT ;  /* 0x00000004ff007c0c */ /* 0x000fe2000bf85070 */
[----:B---3--:R-:W-:Y:S01]  /*4560*/  VIADD R0, R0, 0x150 ;  /* 0x0000015000007836 */ /* 0x008fe20000000000 */
[----:B------:R-:W-:Y:S02]  /*4570*/  SHF.L.U32 R24, R29, 0x1f, RZ ;  /* 0x0000001f1d187819 */ /* 0x000fe400000006ff */
[----:B------:R-:W-:Y:S02]  /*4580*/  ISETP.NE.AND.EX P4, PT, RZ, UR5, PT, P4 ;  /* 0x00000005ff007c0c */ /* 0x000fe4000bf85340 */
[----:B------:R-:W-:Y:S01]  /*4590*/  PRMT R0, RZ, 0x654, R0 ;  /* 0x00000654ff007816 */ /* 0x000fe20000000000 */
[----:B------:R-:W-:Y:S01]  /*45a0*/  @!PT LDS RZ, [RZ] ;  /* 0x00000000fffff984 */ /* 0x000fe20000000800 */
[----:B------:R-:W-:Y:S01]  /*45b0*/  @!PT LDS RZ, [RZ] ;  /* 0x00000000fffff984 */ /* 0x000fe20000000800 */
[----:B------:R-:W-:Y:S01]  /*45c0*/  @!PT LDS RZ, [RZ] ;  /* 0x00000000fffff984 */ /* 0x000fe20000000800 */
[----:B------:R-:W-:Y:S01]  /*45d0*/  @!PT LDS RZ, [RZ] ;  /* 0x00000000fffff984 */ /* 0x000fe20000000800 */
[----:B------:R3:W-:Y:S06]  /*45e0*/  MEMBAR.ALL.CTA ;  /* 0x0000000000007992 */ /* 0x0007ec0000008000 */
[----:B---3--:R-:W3:Y:S02]  /*45f0*/  FENCE.VIEW.ASYNC.S ;  /* 0x00000000000073c6 */ /* 0x008ee40000000000 */
[----:B---3--:R3:W-:Y:S01]  /*4600*/  SYNCS.ARRIVE.TRANS64.RED.A1T0 RZ, [R0+URZ], RZ ;  /* 0x000000ff00ff79a7 */ /* 0x0087e200081004ff */
[----:B-1----:R-:W-:Y:S11]  /*4610*/  LOP3.LUT P3, RZ, R18, 0x1, RZ, 0xc0, !PT ;  /* 0x0000000112ff7812 */ /* 0x002ff6000786c0ff */
[----:B------:R-:W-:Y:S02]  /*4620*/  @!UPT UIADD3 URZ, UPT, UPT, URZ, URZ, URZ ;  /* 0x000000fffffff290 */ /* 0x000fe4000fffe0ff */
[----:B------:R-:W-:Y:S02]  /*4630*/  @P3 MOV R11, R16 ;  /* 0x00000010000b3202 */ /* 0x000fe40000000f00 */
[----:B------:R-:W-:Y:S01]  /*4640*/  @P3 LOP3.LUT R10, R17, 0xffff, RZ, 0xc0, !PT ;  /* 0x0000ffff110a3812 */ /* 0x000fe200078ec0ff */
[----:B---3--:R-:W-:Y:S06]  /*4650*/  @!P0 BRA `(.L_x_84) ;  /* 0x0000000000a48947 */ /* 0x008fec0003800000 */
[-C--:B------:R-:W-:Y:S01]  /*4660*/  IMAD.HI.U32 R0, R21, R7.reuse, RZ ;  /* 0x0000000715007227 */ /* 0x080fe200078e00ff */
[----:B------:R-:W-:Y:S02]  /*4670*/  ISETP.NE.AND P0, PT, R6, 0x1, PT ;  /* 0x000000010600780c */ /* 0x000fe40003f05270 */
[----:B------:R-:W-:Y:S01]  /*4680*/  ISETP.NE.AND P2, PT, R26, 0x1, PT ;  /* 0x000000011a00780c */ /* 0x000fe20003f45270 */
[----:B----4-:R-:W-:Y:S01]  /*4690*/  IMAD.HI.U32 R9, R22, R14, RZ ;  /* 0x0000000e16097227 */ /* 0x010fe200078e00ff */
[----:B------:R-:W-:Y:S02]  /*46a0*/  SHF.R.U32.HI R0, RZ, R20, R0 ;  /* 0x00000014ff007219 */ /* 0x000fe40000011600 */
[----:B------:R-:W-:Y:S01]  /*46b0*/  ISETP.NE.AND P5, PT, R3, 0x1, PT ;  /* 0x000000010300780c */ /* 0x000fe20003fa5270 */
[----:B------:R-:W-:Y:S01]  /*46c0*/  IMAD.HI.U32 R13, R10, R7, RZ ;  /* 0x000000070a0d7227 */ /* 0x000fe200078e00ff */
[----:B------:R-:W-:Y:S02]  /*46d0*/  SHF.R.U32.HI R9, RZ, R15, R9 ;  /* 0x0000000fff097219 */ /* 0x000fe40000011609 */
[----:B------:R-:W-:Y:S01]  /*46e0*/  SEL R0, R21, R0, !P0 ;  /* 0x0000000015007207 */ /* 0x000fe20004000000 */
[----:B------:R-:W-:Y:S01]  /*46f0*/  IMAD.HI.U32 R12, R11, R14, RZ ;  /* 0x0000000e0b0c7227 */ /* 0x000fe200078e00ff */
[----:B------:R-:W-:Y:S03]  /*4700*/  SEL R9, R22, R9, !P5 ;  /* 0x0000000916097207 */ /* 0x000fe60006800000 */
[-C--:B------:R-:W-:Y:S01]  /*4710*/  IMAD.HI.U32 R8, R0, R4.reuse, RZ ;  /* 0x0000000400087227 */ /* 0x080fe200078e00ff */
[----:B------:R-:W-:Y:S03]  /*4720*/  SHF.R.U32.HI R12, RZ, R15, R12 ;  /* 0x0000000fff0c7219 */ /* 0x000fe6000001160c */
[----:B------:R-:W-:Y:S01]  /*4730*/  IMAD.HI.U32 R2, R9, R4, RZ ;  /* 0x0000000409027227 */ /* 0x000fe200078e00ff */
[-C--:B------:R-:W-:Y:S02]  /*4740*/  @P2 SHF.R.U32.HI R0, RZ, R5.reuse, R8 ;  /* 0x00000005ff002219 */ /* 0x080fe40000011608 */
[----:B------:R-:W-:Y:S02]  /*4750*/  SHF.R.U32.HI R8, RZ, R20, R13 ;  /* 0x00000014ff087219 */ /* 0x000fe4000001160d */
[----:B------:R-:W-:Y:S01]  /*4760*/  @P2 SHF.R.U32.HI R9, RZ, R5, R2 ;  /* 0x00000005ff092219 */ /* 0x000fe20000011602 */
[----:B------:R-:W-:Y:S01]  /*4770*/  IMAD R0, R26, R0, RZ ;  /* 0x000000001a007224 */ /* 0x000fe200078e02ff */
[----:B------:R-:W-:Y:S02]  /*4780*/  SEL R8, R10, R8, !P0 ;  /* 0x000000080a087207 */ /* 0x000fe40004000000 */
[----:B------:R-:W-:Y:S01]  /*4790*/  SEL R2, R11, R12, !P5 ;  /* 0x0000000c0b027207 */ /* 0x000fe20006800000 */
[----:B------:R-:W-:Y:S01]  /*47a0*/  IMAD R12, R26, R9, RZ ;  /* 0x000000091a0c7224 */ /* 0x000fe200078e02ff */
[C---:B------:R-:W-:Y:S01]  /*47b0*/  ISETP.GE.AND P0, PT, R8.reuse, R0, PT ;  /* 0x000000000800720c */ /* 0x040fe20003f06270 */
[----:B------:R-:W-:Y:S03]  /*47c0*/  IMAD.HI.U32 R0, R8, R4, RZ ;  /* 0x0000000408007227 */ /* 0x000fe600078e00ff */
[----:B------:R-:W-:Y:S02]  /*47d0*/  ISETP.GE.OR P0, PT, R2, R12, P0 ;  /* 0x0000000c0200720c */ /* 0x000fe40000706670 */
[-C--:B------:R-:W-:Y:S04]  /*47e0*/  SHF.R.U32.HI R0, RZ, R5.reuse, R0 ;  /* 0x00000005ff007219 */ /* 0x080fe80000011600 */
[----:B------:R-:W-:Y:S05]  /*47f0*/  SEL R13, R8, R0, !P2 ;  /* 0x00000000080d7207 */ /* 0x000fea0005000000 */
[----:B------:R-:W-:Y:S02]  /*4800*/  IMAD.MOV R12, RZ, RZ, -R13 ;  /* 0x000000ffff0c7224 */ /* 0x000fe400078e0a0d */
[----:B------:R-:W-:Y:S04]  /*4810*/  @!P0 IMAD.HI.U32 R0, R2, R4, RZ ;  /* 0x0000000402008227 */ /* 0x000fe800078e00ff */
[----:B------:R-:W-:Y:S01]  /*4820*/  IMAD R12, R26, R12, R8 ;  /* 0x0000000c1a0c7224 */ /* 0x000fe200078e0208 */
[----:B------:R-:W-:Y:S04]  /*4830*/  @!P0 SHF.R.U32.HI R0, RZ, R5, R0 ;  /* 0x00000005ff008219 */ /* 0x000fe80000011600 */
[----:B------:R-:W-:Y:S04]  /*4840*/  @!P0 SEL R0, R2, R0, !P2 ;  /* 0x0000000002008207 */ /* 0x000fe80005000000 */
[----:B------:R-:W-:Y:S01]  /*4850*/  @!P0 IADD3 R13, PT, PT, R13, -R0, RZ ;  /* 0x800000000d0d8210 */ /* 0x000fe20007ffe0ff */
[----:B------:R-:W-:Y:S01]  /*4860*/  @!P0 IMAD R0, R9, R12, R0 ;  /* 0x0000000c09008224 */ /* 0x000fe200078e0200 */
[----:B------:R-:W-:Y:S01]  /*4870*/  IADD3 R9, PT, PT, -R8, RZ, RZ ;  /* 0x000000ff08097210 */ /* 0x000fe20007ffe1ff */
[--C-:B------:R-:W-:Y:S02]  /*4880*/  IMAD.MOV R12, RZ, RZ, -R2.reuse ;  /* 0x000000ffff0c7224 */ /* 0x100fe400078e0a02 */
[----:B------:R-:W-:Y:S02]  /*4890*/  @!P0 IMAD R8, R13, R26, R2 ;  /* 0x0000001a0d088224 */ /* 0x000fe400078e0202 */
[----:B------:R-:W-:Y:S02]  /*48a0*/  @!P0 IMAD.MOV.U32 R2, RZ, RZ, R0 ;  /* 0x000000ffff028224 */ /* 0x000fe400078e0000 */
[----:B------:R-:W-:Y:S02]  /*48b0*/  IMAD R11, R3, R12, R11 ;  /* 0x0000000c030b7224 */ /* 0x000fe400078e020b */
[----:B------:R-:W-:Y:S02]  /*48c0*/  IMAD R10, R6, R9, R10 ;  /* 0x00000009060a7224 */ /* 0x000fe400078e020a */
[----:B------:R-:W-:Y:S02]  /*48d0*/  IMAD R11, R2, R3, R11 ;  /* 0x00000003020b7224 */ /* 0x000fe400078e020b */
[----:B------:R-:W-:Y:S02]  /*48e0*/  IMAD R10, R8, R6, R10 ;  /* 0x00000006080a7224 */ /* 0x000fe400078e020a */
.L_x_84:
[----:B------:R-:W-:Y:S05]  /*48f0*/  BRA.U UP1, `(.L_x_85) ;  /* 0x0000000101107547 */ /* 0x000fea000b800000 */
[----:B------:R-:W-:Y:S04]  /*4900*/  MOV R2, UR13 ;  /* 0x0000000d00027c02 */ /* 0x000fe80008000f00 */
[----:B------:R-:W-:Y:S04]  /*4910*/  SHF.L.U32 R2, R2, 0x1f, RZ ;  /* 0x0000001f02027819 */ /* 0x000fe800000006ff */
[----:B------:R-:W1:Y:S02]  /*4920*/  SYNCS.PHASECHK.TRANS64.TRYWAIT P0, [UR6+0x138], R2 ;  /* 0x00013802ff0075a7 */ /* 0x000e640008001106 */
[----:B-1----:R-:W-:Y:S05]  /*4930*/  @!P0 BRA `(.L_x_86) ;  /* 0x0000002800688947 */ /* 0x002fea0003800000 */
.L_x_85:
[----:B------:R-:W-:Y:S05]  /*4940*/  BRA.U !UP3, `(.L_x_87) ;  /* 0x000000010b347547 */ /* 0x000fea000b800000 */
[----:B------:R-:W-:Y:S01]  /*4950*/  UPLOP3.LUT UP0, UPT, UPT, UPT, UP2, 0x80, 0x8 ;  /* 0x000000000008789c */ /* 0x000fe20003f0f020 */
[----:B-1----:R-:W-:Y:S02]  /*4960*/  HFMA2 R0, -RZ, RZ, 0, 5.9604644775390625e-08 ;  /* 0x00000001ff007431 */ /* 0x002fe400000001ff */
[----:B------:R-:W-:Y:S03]  /*4970*/  IMAD.MOV.U32 R61, RZ, RZ, 0x1 ;  /* 0x00000001ff3d7424 */ /* 0x000fe600078e00ff */
[----:B------:R-:W-:Y:S05]  /*4980*/  PLOP3.LUT P0, PT, PT, PT, UP0, 0x80, 0x8 ;  /* 0x000000000008781c */ /* 0x000fea0003f0f008 */
[----:B------:R-:W1:Y:S01]  /*4990*/  @UP0 LDCU.64 UR8, c[0x0][0x888] ;  /* 0x00011100ff0807ac */ /* 0x000e620008000a00 */
[----:B------:R-:W-:Y:S07]  /*49a0*/  @UP0 UIMAD UR7, UR36, UR4, URZ ;  /* 0x00000004240702a4 */ /* 0x000fee000f8e02ff */
[----:B------:R-:W-:Y:S01]  /*49b0*/  @!P0 PRMT R61, R0, 0x7610, R61 ;  /* 0x00007610003d8816 */ /* 0x000fe2000000003d */
[----:B-1----:R-:W-:Y:S03]  /*49c0*/  @UP0 UIMAD.WIDE UR8, UR7, 0x4, UR8 ;  /* 0x00000004070808a5 */ /* 0x002fe6000f8e0208 */
[----:B------:R-:W1:Y:S03]  /*49d0*/  @!UP0 LDCU UR7, c[0x0][0x880] ;  /* 0x00011000ff0787ac */ /* 0x000e660008000800 */
[----:B-----5:R-:W-:Y:S01]  /*49e0*/  IMAD.U32 R34, RZ, RZ, UR8 ;  /* 0x00000008ff227e24 */ /* 0x020fe2000f8e00ff */
[----:B------:R-:W-:Y:S05]  /*49f0*/  MOV R35, UR9 ;  /* 0x0000000900237c02 */ /* 0x000fea0008000f00 */
[----:B------:R3:W5:Y:S02]  /*4a00*/  @P0 LDG.E R34, desc[UR40][R34.64] ;  /* 0x0000002822220981 */ /* 0x000764000c1e1900 */
[----:B-1-3--:R-:W-:Y:S07]  /*4a10*/  @!P0 IMAD.U32 R34, RZ, RZ, UR7 ;  /* 0x00000007ff228e24 */ /* 0x00afee000f8e00ff */
.L_x_87:
[----:B-----5:R-:W-:Y:S01]  /*4a20*/  @!P4 ISETP.EQ.AND P5, PT, R34, RZ, PT ;  /* 0x000000ff2200c20c */ /* 0x020fe20003fa2270 */
[----:B------:R-:W-:Y:S01]  /*4a30*/  @!UPT UIADD3 URZ, UPT, UPT, URZ, URZ, URZ ;  /* 0x000000fffffff290 */ /* 0x000fe2000fffe0ff */
[----:B------:R-:W-:Y:S11]  /*4a40*/  @!P4 BRA `(.L_x_88) ;  /* 0x000000000014c947 */ /* 0x000ff60003800000 */
[----:B------:R-:W-:Y:S02]  /*4a50*/  LOP3.LUT P0, RZ, R61, 0xff, RZ, 0xc0, !PT ;  /* 0x000000ff3dff7812 */ /* 0x000fe4000780c0ff */
[----:B------:R-:W-:Y:S04]  /*4a60*/  PLOP3.LUT P5, PT, PT, PT, UP0, 0x80, 0x8 ;  /* 0x000000000008781c */ /* 0x000fe80003faf008 */
[----:B------:R-:W-:Y:S07]  /*4a70*/  PLOP3.LUT P5, PT, P5, PT, PT, 0x8, 0x80 ;  /* 0x000000000080781c */ /* 0x000fee0002fae170 */
[----:B------:R-:W-:Y:S11]  /*4a80*/  @P0 ISETP.EQ.AND P5, PT, R34, RZ, PT ;  /* 0x000000ff2200020c */ /* 0x000ff60003fa2270 */
[----:B------:R-:W-:Y:S02]  /*4a90*/  @!UPT UIADD3 URZ, UPT, UPT, URZ, URZ, URZ ;  /* 0x000000fffffff290 */ /* 0x000fe4000fffe0ff */
.L_x_88:
[----:B------:R-:W3:Y:S01]  /*4aa0*/  SYNCS.PHASECHK.TRANS64.TRYWAIT P4, [UR6+0x128], R24 ;  /* 0x00012818ff0075a7 */ /* 0x000ee20008081106 */
[----:B------:R-:W-:Y:S01]  /*4ab0*/  @P3 SHF.R.U32.HI R25, RZ, 0x10, R17 ;  /* 0x00000010ff193819 */ /* 0x000fe20000011611 */
[----:B------:R-:W-:Y:S01]  /*4ac0*/  VIADD R28, R28, 0x1 ;  /* 0x000000011c1c7836 */ /* 0x000fe20000000000 */
[----:B------:R-:W5:Y:S08]  /*4ad0*/  LDC.64 R8, c[0x0][0xb10] ;  /* 0x0002c400ff087b82 */ /* 0x000f700000000a00 */
[----:B------:R-:W2:Y:S08]  /*4ae0*/  LDC.64 R12, c[0x0][0xb18] ;  /* 0x0002c600ff0c7b82 */ /* 0x000eb00000000a00 */
[----:B-1----:R-:W1:Y:S08]  /*4af0*/  @!P1 LDC R0, c[0x0][0xb20] ;  /* 0x0002c800ff009b82 */ /* 0x002e700000000800 */
[----:B------:R-:W4:Y:S01]  /*4b00*/  @!P1 LDC R2, c[0x0][0xb0c] ;  /* 0x0002c300ff029b82 */ /* 0x000f220000000800 */
[C---:B-----5:R-:W-:Y:S05]  /*4b10*/  @!P1 IMAD.HI.U32 R8, R11.reuse, R8, RZ ;  /* 0x000000080b089227 */ /* 0x060fea00078e00ff */
[----:B------:R-:W-:Y:S01]  /*4b20*/  @!P1 SHF.R.U32.HI R8, RZ, R9, R8 ;  /* 0x00000009ff089219 */ /* 0x000fe20000011608 */
[----:B--2---:R-:W-:Y:S01]  /*4b30*/  @!P1 IMAD.HI.U32 R13, R10, R13, RZ ;  /* 0x0000000d0a0d9227 */ /* 0x004fe200078e00ff */
[----:B------:R-:W-:Y:S04]  /*4b40*/  @!P1 ISETP.NE.AND P0, PT, R12, 0x1, PT ;  /* 0x000000010c00980c */ /* 0x000fe80003f05270 */
[----:B-1----:R-:W-:Y:S02]  /*4b50*/  @!P1 SHF.R.U32.HI R0, RZ, R0, R13 ;  /* 0x00000000ff009219 */ /* 0x002fe4000001160d */
[----:B----4-:R-:W-:Y:S02]  /*4b60*/  @!P1 ISETP.NE.AND P2, PT, R2, 0x1, PT ;  /* 0x000000010200980c */ /* 0x010fe40003f45270 */
[----:B------:R-:W-:Y:S02]  /*4b70*/  @!P1 SEL R9, R10, R0, !P0 ;  /* 0x000000000a099207 */ /* 0x000fe40004000000 */
[----:B------:R-:W-:Y:S02]  /*4b80*/  ELECT P0, URZ, PT ;  /* 0x0000000000ff782f */ /* 0x000fe40003800000 */
[----:B------:R-:W-:Y:S05]  /*4b90*/  @!P1 SEL R8, R11, R8, !P2 ;  /* 0x000000080b089207 */ /* 0x000fea0005000000 */
[----:B------:R-:W-:Y:S02]  /*4ba0*/  @!P1 IMAD.IADD R0, R9, 0x1, -R8 ;  /* 0x0000000109009824 */ /* 0x000fe400078e0a08 */
[----:B------:R-:W-:Y:S02]  /*4bb0*/  @!P1 IMAD.IADD R8, R8, 0x1, -R9 ;  /* 0x0000000108089824 */ /* 0x000fe400078e0a09 */
[----:B------:R-:W-:Y:S02]  /*4bc0*/  @!P1 IMAD R11, R0, R2, R11 ;  /* 0x00000002000b9224 */ /* 0x000fe400078e020b */
[----:B------:R-:W-:Y:S01]  /*4bd0*/  @!P1 IMAD R10, R8, R12, R10 ;  /* 0x0000000c080a9224 */ /* 0x000fe200078e020a */
[----:B---3--:R-:W-:Y:S06]  /*4be0*/  @!P4 BRA `(.L_x_89) ;  /* 0x0000002400d4c947 */ /* 0x008fec0003800000 */
.L_x_168:
[----:B------:R-:W-:Y:S01]  /*4bf0*/  PLOP3.LUT P5, PT, P5, P0, PT, 0xf2, 0x2f ;  /* 0x00000000002f781c */ /* 0x000fe20002fa1e72 */
[----:B------:R-:W-:Y:S01]  /*4c00*/  UMOV UR14, 0x0 ;  /* 0x00000000000e7882 */ /* 0x000fe20000000000 */
[----:B------:R-:W-:Y:S01]  /*4c10*/  LOP3.LUT R29, R29, 0x1, RZ, 0x3c, !PT ;  /* 0x000000011d1d7812 */ /* 0x000fe200078e3cff */
[----:B------:R-:W-:Y:S01]  /*4c20*/  UMOV UR15, 0x10000000 ;  /* 0x10000000000f7882 */ /* 0x000fe20000000000 */
[----:B------:R-:W-:Y:S01]  /*4c30*/  UMOV UR12, UR36 ;  /* 0x00000024000c7c82 */ /* 0x000fe20008000000 */
[----:B------:R-:W-:Y:S08]  /*4c40*/  @P3 R2UR UR36, R25 ;  /* 0x00000000192432ca */ /* 0x000ff000000e0000 */
[----:B------:R-:W-:Y:S01]  /*4c50*/  @!P5 IADD3 R2, P0, PT, R30, 0x580, RZ ;  /* 0x000005801e02d810 */ /* 0x000fe20007f1e0ff */
[----:B------:R-:W-:Y:S01]  /*4c60*/  @!P5 IMAD.SHL.U32 R59, R59, 0x20, RZ ;  /* 0x000000203b3bd824 */ /* 0x000fe200078e00ff */
[----:B------:R-:W-:Y:S01]  /*4c70*/  VOTEU.ALL UP1, P5 ;  /* 0x0000000000ff7886 */ /* 0x000fe20002820000 */
[----:B------:R-:W-:Y:S01]  /*4c80*/  @!P5 IMAD.SHL.U32 R60, R60, 0x40, RZ ;  /* 0x000000403c3cd824 */ /* 0x000fe200078e00ff */
[----:B------:R-:W-:Y:S01]  /*4c90*/  @!P5 R2UR UR8, R2 ;  /* 0x000000000208d2ca */ /* 0x000fe200000e0000 */
[----:B-1----:R-:W-:Y:S01]  /*4ca0*/  @!P5 IMAD.X R0, RZ, RZ, R31, P0 ;  /* 0x000000ffff00d224 */ /* 0x002fe200000e061f */
[----:B------:R-:W-:Y:S01]  /*4cb0*/  @!P5 R2UR UR10, R59 ;  /* 0x000000003b0ad2ca */ /* 0x000fe200000e0000 */
[----:B------:R-:W-:Y:S01]  /*4cc0*/  @!UP1 UIADD3 UR9, UPT, UPT, UR6, 0x120, URZ ;  /* 0x0000012006099890 */ /* 0x000fe2000fffe0ff */
[----:B------:R-:W-:Y:S01]  /*4cd0*/  @!P5 R2UR UR11, R60 ;  /* 0x000000003c0bd2ca */ /* 0x000fe200000e0000 */
[----:B------:R-:W-:Y:S01]  /*4ce0*/  IMAD.IADD R59, R10, 0x1, R47 ;  /* 0x000000010a3b7824 */ /* 0x000fe200078e022f */
[----:B------:R-:W-:Y:S01]  /*4cf0*/  @!P5 R2UR UR7, R0 ;  /* 0x000000000007d2ca */ /* 0x000fe200000e0000 */
[----:B------:R-:W-:Y:S01]  /*4d00*/  IMAD.IADD R60, R11, 0x1, R58 ;  /* 0x000000010b3c7824 */ /* 0x000fe200078e023a */
[C---:B------:R-:W-:Y:S04]  /*4d10*/  ISETP.NE.AND P0, PT, R28.reuse, 0x2, PT ;  /* 0x000000021c00780c */ /* 0x040fe80003f05270 */
[----:B------:R-:W-:Y:S01]  /*4d20*/  SEL R0, RZ, 0x1, P0 ;  /* 0x00000001ff007807 */ /* 0x000fe20000000000 */
[----:B------:R-:W-:Y:S01]  /*4d30*/  IMAD.U32 R8, RZ, RZ, UR8 ;  /* 0x00000008ff087e24 */ /* 0x000fe2000f8e00ff */
[----:B------:R-:W-:Y:S01]  /*4d40*/  @!UP1 UIADD3 UR8, UPT, UPT, UR6, 0x200, URZ ;  /* 0x0000020006089890 */ /* 0x000fe2000fffe0ff */
[----:B------:R-:W-:Y:S01]  /*4d50*/  SEL R28, R28, RZ, P0 ;  /* 0x000000ff1c1c7207 */ /* 0x000fe20000000000 */
[----:B------:R-:W-:Y:S01]  /*4d60*/  VOTEU.ALL UP1, P5 ;  /* 0x0000000000ff7886 */ /* 0x000fe20002820000 */
[----:B------:R-:W-:Y:S02]  /*4d70*/  LOP3.LUT R27, R27, R0, RZ, 0x3c, !PT ;  /* 0x000000001b1b7212 */ /* 0x000fe400078e3cff */
[----:B------:R-:W-:Y:S01]  /*4d80*/  IMAD.U32 R9, RZ, RZ, UR7 ;  /* 0x00000007ff097e24 */ /* 0x000fe2000f8e00ff */
[----:B------:R-:W-:Y:S04]  /*4d90*/  @!P5 R2UR UR16, R8 ;  /* 0x000000000810d2ca */ /* 0x000fe800000e0000 */
[----:B------:R-:W-:Y:S11]  /*4da0*/  @!P5 R2UR UR17, R9 ;  /* 0x000000000911d2ca */ /* 0x000ff600000e0000 */
[----:B------:R-:W-:Y:S02]  /*4db0*/  @!UPT UIADD3 URZ, UPT, UPT, URZ, URZ, URZ ;  /* 0x000000fffffff290 */ /* 0x000fe4000fffe0ff */
[----:B------:R3:W-:Y:S01]  /*4dc0*/  @!UP1 UTMALDG.3D [UR8], [UR16], desc[UR14] ;  /* 0x00000e08100095b4 */ /* 0x0007e20008011000 */
[----:B------:R3:W-:Y:S01]  /*4dd0*/  @!P5 SYNCS.ARRIVE.TRANS64.RED.A0TR RZ, [UR6+0x120], R23 ;  /* 0x00012017ffffd9a7 */ /* 0x0007e20008300406 */
[----:B------:R-:W-:Y:S01]  /*4de0*/  UPLOP3.LUT UP1, UPT, UPT, UPT, UPT, 0x80, 0x8 ;  /* 0x000000000008789c */ /* 0x000fe20003f2f070 */
[----:B------:R-:W-:Y:S01]  /*4df0*/  SYNCS.ARRIVE.TRANS64.RED.A1T0 RZ, [UR37], RZ ;  /* 0x000000ffffff79a7 */ /* 0x000fe20008100425 */
[----:B------:R-:W-:Y:S09]  /*4e00*/  @P3 BRA `(.L_x_90) ;  /* 0xfffffff400b43947 */ /* 0x000ff2000383ffff */
[----:B------:R-:W-:Y:S07]  /*4e10*/  MOV R0, UR6 ;  /* 0x0000000600007c02 */ /* 0x000fee0008000f00 */
.L_x_91:
[----:B-1----:R-:W-:-:S04]  /*4e20*/  SHF.L.U32 R2, R29, 0x1f, RZ ;  /* 0x0000001f1d027819 */ /* 0x002fc800000006ff */
[----:B------:R1:W2:Y:S03]  /*4e30*/  SYNCS.PHASECHK.TRANS64.TRYWAIT P0, [R0+URZ+0x128], R2 ;  /* 0x00012802000075a7 */ /* 0x0002a600080011ff */
[----:B--2---:R-:W-:Y:S05]  /*4e40*/  @!P0 NANOSLEEP.SYNCS 0x989680 ;  /* 0x009896800000895d */ /* 0x004fea0003900000 */
[----:B------:R-:W2:Y:S02]  /*4e50*/  @!P0 SYNCS.PHASECHK.TRANS64 P0, [R0+URZ+0x128], R2 ;  /* 0x00012802000085a7 */ /* 0x000ea400080010ff */
[----:B--23--:R-:W-:Y:S05]  /*4e60*/  @P0 EXIT ;  /* 0x000000000000094d */ /* 0x00cfea0003800000 */
[----:B------:R-:W-:Y:S05]  /*4e70*/  BRA `(.L_x_91) ;  /* 0xfffffffc00e87947 */ /* 0x000fea000383ffff */
.L_x_82:
[----:B------:R-:W-:-:S06]  /*4e80*/  UISETP.GE.AND UP1, UPT, UR8, 0x4, UPT ;  /* 0x000000040800788c */ /* 0x000fcc000bf26270 */
[----:B------:R-:W-:-:S13]  /*4e90*/  PLOP3.LUT P0, PT, PT, PT, UP1, 0x80, 0x8 ;  /* 0x000000000008781c */ /* 0x000fda0003f0f018 */
[----:B------:R-:W-:Y:S05]  /*4ea0*/  @!P0 EXIT ;  /* 0x000000000000894d */ /* 0x000fea0003800000 */
[----:B------:R-:W-:Y:S01]  /*4eb0*/  BAR.SYNC.DEFER_BLOCKING 0x6, 0xa0 ;  /* 0x0182800000007b1d */ /* 0x000fe20000010000 */
[C---:B------:R-:W-:Y:S01]  /*4ec0*/  IMAD.SHL.U32 R3, R65.reuse, 0x20, RZ ;  /* 0x0000002041037824 */ /* 0x040fe200078e00ff */
[----:B------:R-:W-:Y:S01]  /*4ed0*/  CS2R R70, SRZ ;  /* 0x0000000000467805 */ /* 0x000fe2000001ff00 */
[C---:B------:R-:W-:Y:S02]  /*4ee0*/  IMAD.SHL.U32 R2, R65.reuse, 0x10, RZ ;  /* 0x0000001041027824 */ /* 0x040fe400078e00ff */
[----:B------:R-:W-:Y:S01]  /*4ef0*/  IMAD.U32 R32, R65, 0x10000, RZ ;  /* 0x0001000041207824 */ /* 0x000fe200078e00ff */
[----:B------:R-:W-:Y:S02]  /*4f00*/  UMOV UR43, 0x400 ;  /* 0x00000400002b7882 */ /* 0x000fe40000000000 */
[----:B------:R-:W1:Y:S01]  /*4f10*/  LDC R64, c[0x0][0x370] ;  /* 0x0000dc00ff407b82 */ /* 0x000e620000000800 */
[----:B------:R-:W-:Y:S01]  /*4f20*/  ULEA UR43, UR37, UR43, 0x18 ;  /* 0x0000002b252b7291 */ /* 0x000fe2000f8ec0ff */
[----:B------:R-:W-:Y:S01]  /*4f30*/  LOP3.LUT R4, R3, 0x80, RZ, 0xc0, !PT ;  /* 0x0000008003047812 */ /* 0x000fe200078ec0ff */
[----:B------:R-:W-:Y:S01]  /*4f40*/  IMAD.SHL.U32 R66, R65, 0x4, RZ ;  /* 0x0000000441427824 */ /* 0x000fe200078e00ff */
[----:B------:R-:W-:Y:S01]  /*4f50*/  LOP3.LUT R2, R2, 0x600, RZ, 0xc0, !PT ;  /* 0x0000060002027812 */ /* 0x000fe200078ec0ff */
[----:B------:R-:W-:Y:S01]  /*4f60*/  UIADD3 UR4, UPT, UPT, UR43, 0xa00, URZ ;  /* 0x00000a002b047890 */ /* 0x000fe2000fffe0ff */
[----:B------:R-:W-:Y:S01]  /*4f70*/  LOP3.LUT R4, R4, 0x10, R65, 0xf8, !PT ;  /* 0x0000001004047812 */ /* 0x000fe200078ef841 */
[----:B------:R-:W-:Y:S01]  /*4f80*/  IMAD.MOV.U32 R31, RZ, RZ, RZ ;  /* 0x000000ffff1f7224 */ /* 0x000fe200078e00ff */
[----:B------:R-:W2:Y:S01]  /*4f90*/  LDC R28, c[0x0][0xb0c] ;  /* 0x0002c300ff1c7b82 */ /* 0x000ea20000000800 */
[--C-:B------:R-:W-:Y:S01]  /*4fa0*/  LOP3.LUT R2, R2, 0x60, R3.reuse, 0xf8, !PT ;  /* 0x0000006002027812 */ /* 0x100fe200078ef803 */
[----:B------:R-:W-:Y:S01]  /*4fb0*/  IMAD.MOV.U32 R74, RZ, RZ, RZ ;  /* 0x000000ffff4a7224 */ /* 0x000fe200078e00ff */
[----:B------:R-:W-:Y:S01]  /*4fc0*/  LOP3.LUT R32, R32, 0x600000, RZ, 0xc0, !PT ;  /* 0x0060000020207812 */ /* 0x000fe200078ec0ff */
[----:B------:R-:W-:Y:S01]  /*4fd0*/  IMAD.MOV.U32 R69, RZ, RZ, RZ ;  /* 0x000000ffff457224 */ /* 0x000fe200078e00ff */
[----:B------:R-:W-:Y:S01]  /*4fe0*/  LOP3.LUT R66, R4, 0x10, R66, 0x78, !PT ;  /* 0x0000001004427812 */ /* 0x000fe200078e7842 */
[----:B------:R-:W-:Y:S01]  /*4ff0*/  IMAD.U32 R72, RZ, RZ, UR4 ;  /* 0x00000004ff487e24 */ /* 0x000fe2000f8e00ff */
[----:B------:R-:W-:Y:S01]  /*5000*/  LOP3.LUT R2, R2, 0x100, R3, 0xf8, !PT ;  /* 0x0000010002027812 */ /* 0x000fe200078ef803 */
[----:B------:R-:W4:Y:S01]  /*5010*/  LDC R62, c[0x0][0xb20] ;  /* 0x0002c800ff3e7b82 */ /* 0x000f220000000800 */
[----:B------:R-:W3:Y:S01]  /*5020*/  LDS R0, [UR43+0x1f0] ;  /* 0x0001f02bff007984 */ /* 0x000ee20008000800 */
[----:B------:R-:W1:Y:S01]  /*5030*/  LDCU.64 UR46, c[0x0][0x348] ;  /* 0x00006900ff2e77ac */ /* 0x000e620008000a00 */
[----:B------:R-:W-:Y:S01]  /*5040*/  LOP3.LUT R66, R2, R66, RZ, 0xfc, !PT ;  /* 0x0000004202427212 */ /* 0x000fe200078efcff */
[----:B------:R-:W1:Y:S04]  /*5050*/  LDCU.64 UR38, c[0x0][0x888] ;  /* 0x00011100ff2677ac */ /* 0x000e680008000a00 */
[----:B------:R-:W1:Y:S01]  /*5060*/  LDC R27, c[0x0][0xb30] ;  /* 0x0002cc00ff1b7b82 */ /* 0x000e620000000800 */
[----:B------:R-:W-:-:S07]  /*5070*/  UIADD3 UR42, UPT, UPT, UR43, 0x200, URZ ;  /* 0x000002002b2a7890 */ /* 0x000fce000fffe0ff */
[----:B------:R-:W1:Y:S08]  /*5080*/  LDC.64 R56, c[0x0][0xb10] ;  /* 0x0002c400ff387b82 */ /* 0x000e700000000a00 */
[----:B------:R-:W1:Y:S08]  /*5090*/  LDC.64 R24, c[0x0][0xb18] ;  /* 0x0002c600ff187b82 */ /* 0x000e700000000a00 */
[----:B------:R-:W1:Y:S08]  /*50a0*/  LDC.64 R52, c[0x0][0x888] ;  /* 0x00022200ff347b82 */ /* 0x000e700000000a00 */
[----:B------:R-:W1:Y:S01]  /*50b0*/  LDC.64 R22, c[0x0][0xb28] ;  /* 0x0002ca00ff167b82 */ /* 0x000e620000000a00 */
[----:B---3--:R-:W-:-:S07]  /*50c0*/  IMAD.IADD R32, R0, 0x1, R32 ;  /* 0x0000000100207824 */ /* 0x008fce00078e0220 */
[----:B------:R-:W3:Y:S08]  /*50d0*/  LDC.64 R54, c[0x0][0x890] ;  /* 0x00022400ff367b82 */ /* 0x000ef00000000a00 */
[----:B------:R-:W1:Y:S08]  /*50e0*/  LDC.64 R50, c[0x0][0x8b0] ;  /* 0x00022c00ff327b82 */ /* 0x000e700000000a00 */
[----:B------:R-:W1:Y:S08]  /*50f0*/  LDC.64 R48, c[0x0][0x8a8] ;  /* 0x00022a00ff307b82 */ /* 0x000e700000000a00 */
[----:B--2-4-:R-:W1:Y:S02]  /*5100*/  LDC R63, c[0x0][0x374] ;  /* 0x0000dd00ff3f7b82 */ /* 0x014e640000000800 */
.L_x_109:
[----:B------:R-:W-:Y:S02]  /*5110*/  LEA R0, R74, UR43, 0x3 ;  /* 0x0000002b4a007c11 */ /* 0x000fe4000f8e18ff */
[----:B------:R-:W-:Y:S02]  /*5120*/  SHF.L.U32 R2, R70, 0x1f, RZ ;  /* 0x0000001f46027819 */ /* 0x000fe400000006ff */
[----:B------:R-:W-:Y:S02]  /*5130*/  LEA R16, R74, UR43, 0x4 ;  /* 0x0000002b4a107c11 */ /* 0x000fe4000f8e20ff */
[----:B--2---:R-:W2:Y:S02]  /*5140*/  SYNCS.PHASECHK.TRANS64.TRYWAIT P0, [R0+URZ+0x140], R2 ;  /* 0x00014002000075a7 */ /* 0x004ea400080011ff */
[----:B-12---:R-:W-:Y:S05]  /*5150*/  @!P0 BRA `(.L_x_92) ;  /* 0x0000002000908947 */ /* 0x006fea0003800000 */
.L_x_169:
[----:B------:R-:W4:Y:S01]  /*5160*/  LDC.64 R10, c[0x0][0xb10] ;  /* 0x0002c400ff0a7b82 */ /* 0x000f220000000a00 */
[----:B------:R-:W3:Y:S01]  /*5170*/  LDS.128 R16, [R16+0x1d0] ;  /* 0x0001d00010107984 */ /* 0x000ee20000000c00 */
[----:B-1----:R-:W-:Y:S01]  /*5180*/  ISETP.NE.AND P1, PT, R27, 0x1, PT ;  /* 0x000000011b00780c */ /* 0x002fe20003f25270 */
[----:B--2---:R-:W-:Y:S01]  /*5190*/  VIADD R0, R0, 0x150 ;  /* 0x0000015000007836 */ /* 0x004fe20000000000 */
[----:B------:R-:W-:Y:S04]  /*51a0*/  ISETP.GE.AND P0, PT, R26, 0x1, PT ;  /* 0x000000011a00780c */ /* 0x000fe80003f06270 */
[----:B------:R-:W1:Y:S01]  /*51b0*/  LDC.64 R8, c[0x0][0xb18] ;  /* 0x0002c600ff087b82 */ /* 0x000e620000000a00 */
[----:B------:R-:W-:Y:S01]  /*51c0*/  PRMT R0, RZ, 0x654, R0 ;  /* 0x00000654ff007816 */ /* 0x000fe20000000000 */
[----:B------:R-:W-:Y:S01]  /*51d0*/  @!PT LDS RZ, [RZ] ;  /* 0x00000000fffff984 */ /* 0x000fe20000000800 */
[----:B------:R-:W-:Y:S01]  /*51e0*/  @!PT LDS RZ, [RZ] ;  /* 0x00000000fffff984 */ /* 0x000fe20000000800 */
[----:B------:R-:W-:Y:S01]  /*51f0*/  @!PT LDS RZ, [RZ] ;  /* 0x00000000fffff984 */ /* 0x000fe20000000800 */
[----:B------:R-:W-:Y:S01]  /*5200*/  @!PT LDS RZ, [RZ] ;  /* 0x00000000fffff984 */ /* 0x000fe20000000800 */
[----:B------:R2:W-:Y:S06]  /*5210*/  MEMBAR.ALL.CTA ;  /* 0x0000000000007992 */ /* 0x0005ec0000008000 */
[----:B--2---:R-:W2:Y:S01]  /*5220*/  FENCE.VIEW.ASYNC.S ;  /* 0x00000000000073c6 */ /* 0x004ea20000000000 */
[----:B------:R-:W1:Y:S08]  /*5230*/  @!P1 LDC R12, c[0x0][0xb20] ;  /* 0x0002c800ff0c9b82 */ /* 0x000e700000000800 */
[----:B------:R-:W1:Y:S01]  /*5240*/  @!P1 LDC R7, c[0x0][0xb0c] ;  /* 0x0002c300ff079b82 */ /* 0x000e620000000800 */
[----:B--2---:R2:W-:Y:S01]  /*5250*/  SYNCS.ARRIVE.TRANS64.RED.A1T0 RZ, [R0+URZ], RZ ;  /* 0x000000ff00ff79a7 */ /* 0x0045e200081004ff */
[----:B---3--:R-:W-:Y:S04]  /*5260*/  LOP3.LUT P4, RZ, R18, 0x1, RZ, 0xc0, !PT ;  /* 0x0000000112ff7812 */ /* 0x008fe8000788c0ff */
[----:B------:R-:W-:Y:S09]  /*5270*/  P2R R73, PR, RZ, 0x10 ;  /* 0x00000010ff497803 */ /* 0x000ff20000000000 */
[----:B------:R-:W-:Y:S02]  /*5280*/  @P4 MOV R30, R16 ;  /* 0x00000010001e4202 */ /* 0x000fe40000000f00 */
[----:B------:R-:W-:Y:S01]  /*5290*/  @P4 LOP3.LUT R29, R17, 0xffff, RZ, 0xc0, !PT ;  /* 0x0000ffff111d4812 */ /* 0x000fe200078ec0ff */
[----:B--2-4-:R-:W-:Y:S06]  /*52a0*/  @!P0 BRA `(.L_x_93) ;  /* 0x0000000000a48947 */ /* 0x014fec0003800000 */
[-C--:B------:R-:W-:Y:S01]  /*52b0*/  IMAD.HI.U32 R0, R63, R25.reuse, RZ ;  /* 0x000000193f007227 */ /* 0x080fe200078e00ff */
[----:B------:R-:W-:Y:S02]  /*52c0*/  ISETP.NE.AND P0, PT, R24, 0x1, PT ;  /* 0x000000011800780c */ /* 0x000fe40003f05270 */
[----:B------:R-:W-:Y:S01]  /*52d0*/  ISETP.NE.AND P2, PT, R26, 0x1, PT ;  /* 0x000000011a00780c */ /* 0x000fe20003f45270 */
[----:B------:R-:W-:Y:S01]  /*52e0*/  IMAD.HI.U32 R4, R64, R56, RZ ;  /* 0x0000003840047227 */ /* 0x000fe200078e00ff */
[----:B------:R-:W-:Y:S02]  /*52f0*/  SHF.R.U32.HI R0, RZ, R62, R0 ;  /* 0x0000003eff007219 */ /* 0x000fe40000011600 */
[----:B------:R-:W-:Y:S01]  /*5300*/  ISETP.NE.AND P3, PT, R28, 0x1, PT ;  /* 0x000000011c00780c */ /* 0x000fe20003f65270 */
[----:B------:R-:W-:Y:S01]  /*5310*/  IMAD.HI.U32 R6, R29, R25, RZ ;  /* 0x000000191d067227 */ /* 0x000fe200078e00ff */
[-C--:B------:R-:W-:Y:S02]  /*5320*/  SHF.R.U32.HI R4, RZ, R57.reuse, R4 ;  /* 0x00000039ff047219 */ /* 0x080fe40000011604 */
        /* <DEDUP_REMOVED lines=14> */
[C---:B------:R-:W-:Y:S03]  /*5410*/  IMAD.HI.U32 R0, R3.reuse, R22, RZ ;  /* 0x0000001603007227 */ /* 0x040fe600078e00ff */
[C---:B------:R-:W-:Y:S02]  /*5420*/  ISETP.GE.OR P0, PT, R2.reuse, R5, P0 ;  /* 0x000000050200720c */ /* 0x040fe40000706670 */
[----:B------:R-:W-:Y:S04]  /*5430*/  SHF.R.U32.HI R0, RZ, R23, R0 ;  /* 0x00000017ff007219 */ /* 0x000fe80000011600 */
[C---:B------:R-:W-:Y:S05]  /*5440*/  SEL R6, R3.reuse, R0, !P2 ;  /* 0x0000000003067207 */ /* 0x040fea0005000000 */
        /* <DEDUP_REMOVED lines=14> */
[----:B------:R-:W-:Y:S07]  /*5530*/  IMAD R29, R3, R24, R29 ;  /* 0x00000018031d7224 */ /* 0x000fee00078e021d */
.L_x_93:
[----:B------:R-:W-:Y:S01]  /*5540*/  @!P1 IMAD.HI.U32 R0, R30, R10, RZ ;  /* 0x0000000a1e009227 */ /* 0x000fe200078e00ff */
[----:B-1----:R-:W-:Y:S01]  /*5550*/  @!P1 ISETP.NE.AND P0, PT, R8, 0x1, PT ;  /* 0x000000010800980c */ /* 0x002fe20003f05270 */
[----:B------:R-:W-:Y:S01]  /*5560*/  ULOP3.LUT UP0, URZ, UR42, 0x90, URZ, 0xc0, !UPT ;  /* 0x000000902aff7892 */ /* 0x000fe2000f80c0ff */
[----:B------:R-:W-:Y:S01]  /*5570*/  @!P1 ISETP.NE.AND P2, PT, R7, 0x1, PT ;  /* 0x000000010700980c */ /* 0x000fe20003f45270 */
[C---:B------:R-:W-:Y:S01]  /*5580*/  @!P1 IMAD.HI.U32 R2, R29.reuse, R9, RZ ;  /* 0x000000091d029227 */ /* 0x040fe200078e00ff */
[----:B------:R-:W-:Y:S02]  /*5590*/  @!P1 SHF.R.U32.HI R0, RZ, R11, R0 ;  /* 0x0000000bff009219 */ /* 0x000fe40000011600 */
[----:B------:R-:W-:Y:S01]  /*55a0*/  @P4 SHF.R.U32.HI R68, RZ, 0x10, R17 ;  /* 0x00000010ff444819 */ /* 0x000fe20000011611 */
[----:B------:R-:W-:Y:S01]  /*55b0*/  VIADD R74, R74, 0x1 ;  /* 0x000000014a4a7836 */ /* 0x000fe20000000000 */
[----:B------:R-:W-:Y:S02]  /*55c0*/  @!P1 SHF.R.U32.HI R2, RZ, R12, R2 ;  /* 0x0000000cff029219 */ /* 0x000fe40000011602 */
[----:B------:R-:W-:Y:S02]  /*55d0*/  @!P1 SEL R3, R30, R0, !P2 ;  /* 0x000000001e039207 */ /* 0x000fe40005000000 */
[----:B------:R-:W-:Y:S05]  /*55e0*/  @!P1 SEL R2, R29, R2, !P0 ;  /* 0x000000021d029207 */ /* 0x000fea0004000000 */
[----:B------:R-:W-:Y:S02]  /*55f0*/  @!P1 IMAD.IADD R0, R2, 0x1, -R3 ;  /* 0x0000000102009824 */ /* 0x000fe400078e0a03 */
[----:B------:R-:W-:Y:S02]  /*5600*/  @!P1 IMAD.IADD R2, R3, 0x1, -R2 ;  /* 0x0000000103029824 */ /* 0x000fe400078e0a02 */
[----:B------:R-:W-:Y:S02]  /*5610*/  @!P1 IMAD R30, R0, R7, R30 ;  /* 0x00000007001e9224 */ /* 0x000fe400078e021e */
[----:B------:R-:W-:Y:S01]  /*5620*/  @!P1 IMAD R29, R2, R8, R29 ;  /* 0x00000008021d9224 */ /* 0x000fe200078e021d */
[----:B------:R-:W-:Y:S06]  /*5630*/  BRA.U !UP0, `(.L_x_94) ;  /* 0x0000000108407547 */ /* 0x000fec000b800000 */
[----:B------:R-:W1:Y:S01]  /*5640*/  LDCU.64 UR8, c[0x4][0x80] ;  /* 0x01001000ff0877ac */ /* 0x000e620008000a00 */
[----:B------:R-:W-:Y:S01]  /*5650*/  MOV R3, 0x0 ;  /* 0x0000000000037802 */ /* 0x000fe20000000f00 */
[----:B------:R-:W-:Y:S02]  /*5660*/  HFMA2 R12, -RZ, RZ, 0, 5.9604644775390625e-08 ;  /* 0x00000001ff0c7431 */ /* 0x000fe400000001ff */
[----:B------:R-:W-:Y:S02]  /*5670*/  IMAD.MOV.U32 R8, RZ, RZ, 0x70 ;  /* 0x00000070ff087424 */ /* 0x000fe400078e00ff */
[----:B------:R-:W-:Y:S01]  /*5680*/  IMAD.MOV.U32 R13, RZ, RZ, RZ ;  /* 0x000000ffff0d7224 */ /* 0x000fe200078e00ff */
[----:B------:R-:W2:Y:S01]  /*5690*/  LDCU.64 UR6, c[0x4][0x88] ;  /* 0x01001100ff0677ac */ /* 0x000ea20008000a00 */
[----:B------:R-:W3:Y:S01]  /*56a0*/  LDC.64 R2, c[0x4][R3] ;  /* 0x0100000003027b82 */ /* 0x000ee20000000a00 */
[----:B------:R-:W4:Y:S01]  /*56b0*/  LDCU.64 UR4, c[0x4][0x8] ;  /* 0x01000100ff0477ac */ /* 0x000f220008000a00 */
[----:B-1----:R-:W-:Y:S01]  /*56c0*/  MOV R5, UR9 ;  /* 0x0000000900057c02 */ /* 0x002fe20008000f00 */
[----:B------:R-:W-:Y:S01]  /*56d0*/  IMAD.U32 R4, RZ, RZ, UR8 ;  /* 0x00000008ff047e24 */ /* 0x000fe2000f8e00ff */
[----:B--2---:R-:W-:Y:S01]  /*56e0*/  MOV R7, UR7 ;  /* 0x0000000700077c02 */ /* 0x004fe20008000f00 */
[----:B------:R-:W-:Y:S01]  /*56f0*/  IMAD.U32 R6, RZ, RZ, UR6 ;  /* 0x00000006ff067e24 */ /* 0x000fe2000f8e00ff */
[----:B----4-:R-:W-:Y:S01]  /*5700*/  MOV R11, UR5 ;  /* 0x00000005000b7c02 */ /* 0x010fe20008000f00 */
[----:B------:R-:W-:Y:S02]  /*5710*/  IMAD.U32 R10, RZ, RZ, UR4 ;  /* 0x00000004ff0a7e24 */ /* 0x000fe4000f8e00ff */
[----:B------:R-:W-:Y:S07]  /*5720*/  LEPC R20, `(.L_x_94) ;  /* 0x000000001014794e */ /* 0x000fee0000000000 */
[----:B---3-5:R-:W-:Y:S05]  /*5730*/  CALL.ABS.NOINC R2 ;  /* 0x0000000002007343 */ /* 0x028fea0003c00000 */
.L_x_94:
[----:B------:R-:W-:Y:S01]  /*5740*/  LOP3.LUT P0, RZ, R72, 0x90, RZ, 0xc0, !PT ;  /* 0x0000009048ff7812 */ /* 0x000fe2000780c0ff */
[----:B------:R-:W-:Y:S11]  /*5750*/  BSSY.RECONVERGENT B6, `(.L_x_95) ;  /* 0x0000013000067945 */ /* 0x000ff60003800200 */
[----:B------:R-:W-:Y:S01]  /*5760*/  @!UPT UIADD3 URZ, UPT, UPT, URZ, URZ, URZ ;  /* 0x000000fffffff290 */ /* 0x000fe2000fffe0ff */
[----:B------:R-:W-:Y:S05]  /*5770*/  @!P0 BRA `(.L_x_96) ;  /* 0x0000000000408947 */ /* 0x000fea0003800000 */
        /* <DEDUP_REMOVED lines=16> */
.L_x_96:
[----:B------:R-:W-:Y:S05]  /*5880*/  BSYNC.RECONVERGENT B6 ;  /* 0x0000000000067941 */ /* 0x000fea0003800200 */
.L_x_95:
[----:B------:R-:W-:Y:S01]  /*5890*/  ISETP.NE.U32.AND P3, PT, R54, RZ, PT ;  /* 0x000000ff3600720c */ /* 0x000fe20003f65070 */
[----:B------:R-:W-:Y:S01]  /*58a0*/  UISETP.NE.AND UP1, UPT, UR44, URZ, UPT ;  /* 0x000000ff2c00728c */ /* 0x000fe2000bf25270 */
[----:B------:R-:W-:Y:S02]  /*58b0*/  ISETP.NE.U32.AND P4, PT, R50, RZ, PT ;  /* 0x000000ff3200720c */ /* 0x000fe40003f85070 */
[----:B------:R-:W-:Y:S02]  /*58c0*/  ISETP.NE.AND.EX P3, PT, R55, RZ, PT, P3 ;  /* 0x000000ff3700720c */ /* 0x000fe40003f65330 */
[----:B------:R-:W-:Y:S02]  /*58d0*/  PLOP3.LUT P1, PT, PT, PT, PT, 0x8, 0x80 ;  /* 0x000000000080781c */ /* 0x000fe40003f2e170 */
[----:B------:R-:W-:Y:S02]  /*58e0*/  PLOP3.LUT P0, PT, PT, PT, UP1, 0x80, 0x8 ;  /* 0x000000000008781c */ /* 0x000fe40003f0f018 */
[----:B------:R-:W-:Y:S02]  /*58f0*/  ISETP.NE.AND.EX P4, PT, R51, RZ, PT, P4 ;  /* 0x000000ff3300720c */ /* 0x000fe40003f85340 */
[----:B------:R-:W1:Y:S09]  /*5900*/  @UP1 LDCU.64 UR4, c[0x0][0x888] ;  /* 0x00011100ff0417ac */ /* 0x000e720008000a00 */
[----:B------:R-:W-:Y:S01]  /*5910*/  @P0 PLOP3.LUT P1, PT, P3, PT, PT, 0x80, 0x8 ;  /* 0x000000000008081c */ /* 0x000fe20001f2f070 */
[----:B-1----:R-:W-:Y:S04]  /*5920*/  @UP1 UISETP.NE.U32.AND UP0, UPT, UR4, URZ, UPT ;  /* 0x000000ff0400128c */ /* 0x002fe8000bf05070 */
[----:B------:R-:W-:Y:S04]  /*5930*/  @UP1 UISETP.NE.AND.EX UP0, UPT, UR5, URZ, UPT, UP0 ;  /* 0x000000ff0500128c */ /* 0x000fe8000bf05300 */
[----:B------:R-:W-:Y:S01]  /*5940*/  @UP1 USEL UR4, URZ, 0xffffffff, UP0 ;  /* 0xffffffffff041887 */ /* 0x000fe20008000000 */
[----:B------:R-:W-:Y:S11]  /*5950*/  @!P3 BRA `(.L_x_97) ;  /* 0x00000000002cb947 */ /* 0x000ff60003800000 */
[----:B------:R-:W-:Y:S01]  /*5960*/  ISETP.NE.U32.AND P2, PT, R52, RZ, PT ;  /* 0x000000ff3400720c */ /* 0x000fe20003f45070 */
[----:B------:R-:W-:Y:S03]  /*5970*/  IMAD.MOV.U32 R61, RZ, RZ, 0x1 ;  /* 0x00000001ff3d7424 */ /* 0x000fe600078e00ff */
[----:B------:R-:W-:Y:S11]  /*5980*/  ISETP.NE.AND.EX P2, PT, R53, RZ, PT, P2 ;  /* 0x000000ff3500720c */ /* 0x000ff60003f45320 */
[----:B------:R-:W-:Y:S02]  /*5990*/  @!UPT UIADD3 URZ, UPT, UPT, URZ, URZ, URZ ;  /* 0x000000fffffff290 */ /* 0x000fe4000fffe0ff */
[----:B------:R-:W1:Y:S01]  /*59a0*/  @P2 LDC.64 R2, c[0x0][0x888] ;  /* 0x00022200ff022b82 */ /* 0x000e620000000a00 */
[----:B------:R-:W-:Y:S04]  /*59b0*/  @P2 IMAD R0, R54, UR36, RZ ;  /* 0x0000002436002c24 */ /* 0x000fe8000f8e02ff */
[----:B-1----:R-:W-:Y:S04]  /*59c0*/  @P2 IMAD.WIDE R2, R0, 0x4, R2 ;  /* 0x0000000400022825 */ /* 0x002fe800078e0202 */
[----:B------:R-:W-:Y:S01]  /*59d0*/  HFMA2 R0, -RZ, RZ, 0, 5.9604644775390625e-08 ;  /* 0x00000001ff007431 */ /* 0x000fe200000001ff */
[----:B-----5:R1:W5:Y:S04]  /*59e0*/  @P2 LDG.E R34, desc[UR40][R2.64] ;  /* 0x0000002802222981 */ /* 0x020368000c1e1900 */
[----:B------:R-:W-:Y:S01]  /*59f0*/  @!P2 PRMT R61, R0, 0x7610, R61 ;  /* 0x00007610003da816 */ /* 0x000fe2000000003d */
[----:B-1----:R-:W2:Y:S06]  /*5a00*/  @!P2 LDC R34, c[0x0][0x880] ;  /* 0x00022000ff22ab82 */ /* 0x002eac0000000800 */
.L_x_97:
[----:B------:R-:W-:Y:S05]  /*5a10*/  @!P4 BRA `(.L_x_98) ;  /* 0x000000000020c947 */ /* 0x000fea0003800000 */
[----:B------:R-:W-:Y:S04]  /*5a20*/  ISETP.NE.U32.AND P2, PT, R48, RZ, PT ;  /* 0x000000ff3000720c */ /* 0x000fe80003f45070 */
[----:B------:R-:W-:Y:S11]  /*5a30*/  ISETP.NE.AND.EX P2, PT, R49, RZ, PT, P2 ;  /* 0x000000ff3100720c */ /* 0x000ff60003f45320 */
[----:B------:R-:W-:Y:S02]  /*5a40*/  @!UPT UIADD3 URZ, UPT, UPT, URZ, URZ, URZ ;  /* 0x000000fffffff290 */ /* 0x000fe4000fffe0ff */
[----:B------:R-:W1:Y:S01]  /*5a50*/  @P2 LDC.64 R2, c[0x0][0x8a8] ;  /* 0x00022a00ff022b82 */ /* 0x000e620000000a00 */
[----:B------:R-:W-:Y:S04]  /*5a60*/  @P2 IMAD R0, R50, UR36, RZ ;  /* 0x0000002432002c24 */ /* 0x000fe8000f8e02ff */
[----:B-1----:R-:W-:Y:S05]  /*5a70*/  @P2 IMAD.WIDE R2, R0, 0x4, R2 ;  /* 0x0000000400022825 */ /* 0x002fea00078e0202 */
[----:B-----5:R1:W5:Y:S02]  /*5a80*/  @P2 LDG.E R33, desc[UR40][R2.64] ;  /* 0x0000002802212981 */ /* 0x020364000c1e1900 */
[----:B-1----:R-:W3:Y:S02]  /*5a90*/  @!P2 LDC R33, c[0x0][0x8a0] ;  /* 0x00022800ff21ab82 */ /* 0x002ee40000000800 */
.L_x_98:
[----:B--2--5:R-:W-:Y:S01]  /*5aa0*/  @P0 ISETP.NE.AND P4, PT, R34, RZ, PT ;  /* 0x000000ff2200020c */ /* 0x024fe20003f85270 */
[----:B------:R-:W-:Y:S01]  /*5ab0*/  IMAD.U32 R0, RZ, RZ, UR4 ;  /* 0x00000004ff007e24 */ /* 0x000fe2000f8e00ff */
[----:B------:R-:W-:Y:S01]  /*5ac0*/  @P0 LOP3.LUT P2, RZ, R61, 0xff, RZ, 0xc0, !PT ;  /* 0x000000ff3dff0812 */ /* 0x000fe2000784c0ff */
[----:B------:R-:W-:Y:S01]  /*5ad0*/  BSSY B1, `(.L_x_99) ;  /* 0x0000034000017945 */ /* 0x000fe20003800000 */
[----:B------:R-:W-:Y:S02]  /*5ae0*/  @P0 SEL R2, RZ, 0xffffffff, P4 ;  /* 0xffffffffff020807 */ /* 0x000fe40002000000 */
[----:B------:R-:W-:Y:S02]  /*5af0*/  CS2R R38, SRZ ;  /* 0x0000000000267805 */ /* 0x000fe4000001ff00 */
[----:B------:R-:W-:Y:S02]  /*5b00*/  LEA R35, R31, UR43, 0x3 ;  /* 0x0000002b1f237c11 */ /* 0x000fe4000f8e18ff */
[----:B------:R-:W-:Y:S02]  /*5b10*/  CS2R R36, SRZ ;  /* 0x0000000000247805 */ /* 0x000fe4000001ff00 */
[----:B------:R-:W-:Y:S02]  /*5b20*/  @P1 SEL R2, R0, R2, !P2 ;  /* 0x0000000200021207 */ /* 0x000fe40005000000 */
[----:B------:R-:W-:Y:S02]  /*5b30*/  SHF.L.U32 R3, R71, 0x1f, RZ ;  /* 0x0000001f47037819 */ /* 0x000fe400000006ff */
[----:B------:R-:W-:Y:S02]  /*5b40*/  @P0 LOP3.LUT R2, R2, 0x1, RZ, 0xc0, !PT ;  /* 0x0000000102020812 */ /* 0x000fe400078ec0ff */
[----:B------:R-:W-:Y:S02]  /*5b50*/  PLOP3.LUT P5, PT, PT, PT, PT, 0x8, 0x80 ;  /* 0x000000000080781c */ /* 0x000fe40003fae170 */
[----:B------:R-:W-:Y:S02]  /*5b60*/  ISETP.NE.U32.OR P1, PT, R2, 0x1, !P0 ;  /* 0x000000010200780c */ /* 0x000fe40004725470 */
[----:B------:R-:W-:Y:S11]  /*5b70*/  LEA.HI R2, R31, R31, RZ, 0x1 ;  /* 0x0000001f1f027211 */ /* 0x000ff600078f08ff */
[----:B------:R-:W-:Y:S04]  /*5b80*/  @P1 SHF.L.U32 R0, R69, 0x1f, RZ ;  /* 0x0000001f45001819 */ /* 0x000fe800000006ff */
[----:B------:R1:W2:Y:S01]  /*5b90*/  @P1 SYNCS.PHASECHK.TRANS64.TRYWAIT P0, [UR43+0x120], R0 ;  /* 0x00012000ff0015a7 */ /* 0x0002a2000800112b */
[----:B------:R4:W3:Y:S01]  /*5ba0*/  SYNCS.PHASECHK.TRANS64.TRYWAIT P4, [R35+URZ+0x160], R3 ;  /* 0x00016003230075a7 */ /* 0x0008e200080811ff */
[C---:B-1----:R-:W-:Y:S01]  /*5bb0*/  IMAD.SHL.U32 R0, R2.reuse, 0x10, RZ ;  /* 0x0000001002007824 */ /* 0x042fe200078e00ff */
[----:B------:R-:W-:Y:S04]  /*5bc0*/  LOP3.LUT R2, R2, 0xffe, RZ, 0xc0, !PT ;  /* 0x00000ffe02027812 */ /* 0x000fe800078ec0ff */
[----:B------:R-:W-:Y:S01]  /*5bd0*/  LOP3.LUT R0, R0, 0xffffffe0, RZ, 0xc0, !PT ;  /* 0xffffffe000007812 */ /* 0x000fe200078ec0ff */
[----:B------:R-:W-:Y:S04]  /*5be0*/  IMAD.IADD R2, R31, 0x1, -R2 ;  /* 0x000000011f027824 */ /* 0x000fe800078e0a02 */
[----:B------:R-:W-:Y:S04]  /*5bf0*/  IMAD.IADD R0, R32, 0x1, R0 ;  /* 0x0000000120007824 */ /* 0x000fe800078e0200 */
[----:B------:R-:W-:Y:S01]  /*5c00*/  IMAD R2, R2, 0x100000, R0 ;  /* 0x0010000002027824 */ /* 0x000fe200078e0200 */
[----:B--2---:R-:W-:Y:S01]  /*5c10*/  @P1 PLOP3.LUT P5, PT, P0, PT, PT, 0x8, 0x80 ;  /* 0x000000000080181c */ /* 0x004fe200007ae170 */
[----:B------:R-:W-:Y:S01]  /*5c20*/  @!UPT UIADD3 URZ, UPT, UPT, URZ, URZ, URZ ;  /* 0x000000fffffff290 */ /* 0x000fe2000fffe0ff */
[----:B---34-:R-:W-:Y:S11]  /*5c30*/  @!P1 BRA `(.L_x_100) ;  /* 0x0000000000749947 */ /* 0x018ff60003800000 */
[----:B------:R-:W-:Y:S01]  /*5c40*/  ISETP.NE.U32.AND P0, PT, RZ, UR38, PT ;  /* 0x00000026ff007c0c */ /* 0x000fe2000bf05070 */
[----:B------:R-:W-:Y:S01]  /*5c50*/  BSSY B0, `(.L_x_101) ;  /* 0x0000010000007945 */ /* 0x000fe20003800000 */
[----:B------:R-:W-:Y:S02]  /*5c60*/  ISETP.NE.AND P2, PT, R34, RZ, PT ;  /* 0x000000ff2200720c */ /* 0x000fe40003f45270 */
[----:B------:R-:W-:Y:S02]  /*5c70*/  CS2R R38, SRZ ;  /* 0x0000000000267805 */ /* 0x000fe4000001ff00 */
[----:B------:R-:W-:Y:S02]  /*5c80*/  ISETP.NE.AND.EX P0, PT, RZ, UR39, PT, P0 ;  /* 0x00000027ff007c0c */ /* 0x000fe4000bf05300 */
[----:B------:R-:W-:Y:S02]  /*5c90*/  CS2R R36, SRZ ;  /* 0x0000000000247805 */ /* 0x000fe4000001ff00 */
[----:B------:R-:W-:Y:S02]  /*5ca0*/  LOP3.LUT P1, RZ, R61, 0xff, RZ, 0xc0, !PT ;  /* 0x000000ff3dff7812 */ /* 0x000fe4000782c0ff */
[----:B------:R-:W-:Y:S02]  /*5cb0*/  SEL R0, RZ, 0xffffffff, P2 ;  /* 0xffffffffff007807 */ /* 0x000fe40001000000 */
[----:B------:R-:W-:Y:S04]  /*5cc0*/  SEL R4, RZ, 0xffffffff, P0 ;  /* 0xffffffffff047807 */ /* 0x000fe80000000000 */
[----:B------:R-:W-:Y:S04]  /*5cd0*/  @P3 SEL R0, R4, R0, !P1 ;  /* 0x0000000004003207 */ /* 0x000fe80004800000 */
[----:B------:R-:W-:Y:S04]  /*5ce0*/  LOP3.LUT R0, R0, 0x1, RZ, 0xc0, !PT ;  /* 0x0000000100007812 */ /* 0x000fe800078ec0ff */
[----:B------:R-:W-:Y:S01]  /*5cf0*/  ISETP.NE.U32.AND P0, PT, R0, 0x1, PT ;  /* 0x000000010000780c */ /* 0x000fe20003f05070 */
[----:B------:R-:W-:Y:S01]  /*5d00*/  @!UPT UIADD3 URZ, UPT, UPT, URZ, URZ, URZ ;  /* 0x000000fffffff290 */ /* 0x000fe2000fffe0ff */
[----:B------:R-:W-:Y:S11]  /*5d10*/  @!P5 BRA `(.L_x_102) ;  /* 0x00000000000cd947 */ /* 0x000ff60003800000 */
[----:B------:R-:W-:Y:S04]  /*5d20*/  SHF.L.U32 R4, R69, 0x1f, RZ ;  /* 0x0000001f45047819 */ /* 0x000fe800000006ff */
[----:B------:R-:W1:Y:S02]  /*5d30*/  SYNCS.PHASECHK.TRANS64.TRYWAIT P1, [UR43+0x120], R4 ;  /* 0x00012004ff0075a7 */ /* 0x000e64000802112b */
[----:B-1----:R-:W-:Y:S05]  /*5d40*/  @!P1 BRA `(.L_x_103) ;  /* 0x0000001400a89947 */ /* 0x002fea0003800000 */
.L_x_102:
[----:B------:R-:W-:Y:S05]  /*5d50*/  BSYNC B0 ;  /* 0x0000000000007941 */ /* 0x000fea0003800000 */
.L_x_101:
[----:B------:R2:W3:Y:S01]  /*5d60*/  @P0 LDS.128 R36, [R66+UR43+0x200] ;  /* 0x0002002b42240984 */ /* 0x0004e20008000c00 */
[----:B------:R-:W-:Y:S01]  /*5d70*/  UIADD3 UR4, UPT, UPT, UR43, 0x128, URZ ;  /* 0x000001282b047890 */ /* 0x000fe2000fffe0ff */
[----:B------:R-:W-:Y:S01]  /*5d80*/  LOP3.LUT R69, R69, 0x1, RZ, 0x3c, !PT ;  /* 0x0000000145457812 */ /* 0x000fe200078e3cff */
[----:B------:R-:W-:Y:S01]  /*5d90*/  @!PT LDS RZ, [RZ] ;  /* 0x00000000fffff984 */ /* 0x000fe20000000800 */
[----:B------:R-:W-:Y:S01]  /*5da0*/  @!PT LDS RZ, [RZ] ;  /* 0x00000000fffff984 */ /* 0x000fe20000000800 */
[----:B------:R-:W-:Y:S01]  /*5db0*/  @!PT LDS RZ, [RZ] ;  /* 0x00000000fffff984 */ /* 0x000fe20000000800 */
[----:B------:R-:W-:Y:S01]  /*5dc0*/  @!PT LDS RZ, [RZ] ;  /* 0x00000000fffff984 */ /* 0x000fe20000000800 */
[----:B------:R4:W-:Y:S06]  /*5dd0*/  MEMBAR.ALL.CTA ;  /* 0x0000000000007992 */ /* 0x0009ec0000008000 */
[----:B----4-:R-:W4:Y:S01]  /*5de0*/  FENCE.VIEW.ASYNC.S ;  /* 0x00000000000073c6 */ /* 0x010f220000000000 */
[----:B------:R-:W-:Y:S09]  /*5df0*/  UPRMT UR4, UR37, 0x654, UR4 ;  /* 0x0000065425047896 */ /* 0x000ff20008000004 */
[----:B----4-:R-:W-:Y:S03]  /*5e00*/  SYNCS.ARRIVE.TRANS64.RED.A1T0 RZ, [UR4], RZ ;  /* 0x000000ffffff79a7 */ /* 0x010fe60008100404 */
.L_x_100:
[----:B------:R-:W-:Y:S05]  /*5e10*/  BSYNC B1 ;  /* 0x0000000000017941 */ /* 0x000fea0003800000 */
.L_x_99:
[----:B-1----:R-:W-:Y:S04]  /*5e20*/  SHF.R.U32.HI R0, RZ, 0x15, R2 ;  /* 0x00000015ff007819 */ /* 0x002fe80000011602 */
[----:B------:R-:W-:Y:S01]  /*5e30*/  LOP3.LUT P0, RZ, R0, 0x3, R67, 0x48, !PT ;  /* 0x0000000300ff7812 */ /* 0x000fe20007804843 */
[----:B------:R-:W-:Y:S01]  /*5e40*/  @!UPT UIADD3 URZ, UPT, UPT, URZ, URZ, URZ ;  /* 0x000000fffffff290 */ /* 0x000fe2000fffe0ff */
[----:B------:R-:W-:Y:S11]  /*5e50*/  @P4 BRA `(.L_x_104) ;  /* 0x0000000000084947 */ /* 0x000ff60003800000 */
[----:B------:R-:W1:Y:S02]  /*5e60*/  SYNCS.PHASECHK.TRANS64.TRYWAIT P1, [R35+URZ+0x160], R3 ;  /* 0x00016003230075a7 */ /* 0x000e6400080211ff */
[----:B-1----:R-:W-:Y:S05]  /*5e70*/  @!P1 BRA `(.L_x_105) ;  /* 0x0000001400749947 */ /* 0x002fea0003800000 */
.L_x_104:
[----:B------:R-:W-:Y:S05]  /*5e80*/  @!P0 BRA `(.L_x_106) ;  /* 0x0000000000408947 */ /* 0x000fea0003800000 */
[----:B------:R-:W4:Y:S01]  /*5e90*/  LDCU.64 UR8, c[0x4][0x70] ;  /* 0x01000e00ff0877ac */ /* 0x000f220008000a00 */
[----:B------:R-:W-:Y:S01]  /*5ea0*/  MOV R15, 0x0 ;  /* 0x00000000000f7802 */ /* 0x000fe20000000f00 */
[----:B------:R-:W-:Y:S02]  /*5eb0*/  HFMA2 R12, -RZ, RZ, 0, 5.9604644775390625e-08 ;  /* 0x00000001ff0c7431 */ /* 0x000fe400000001ff */
[----:B------:R-:W-:Y:S02]  /*5ec0*/  IMAD.MOV.U32 R8, RZ, RZ, 0x192 ;  /* 0x00000192ff087424 */ /* 0x000fe400078e00ff */
[----:B------:R-:W-:Y:S01]  /*5ed0*/  IMAD.MOV.U32 R13, RZ, RZ, RZ ;  /* 0x000000ffff0d7224 */ /* 0x000fe200078e00ff */
[----:B------:R-:W5:Y:S01]  /*5ee0*/  LDCU.64 UR6, c[0x4][0x78] ;  /* 0x01000f00ff0677ac */ /* 0x000f620008000a00 */
[----:B------:R-:W1:Y:S01]  /*5ef0*/  LDC.64 R14, c[0x4][R15] ;  /* 0x010000000f0e7b82 */ /* 0x000e620000000a00 */
[----:B------:R-:W2:Y:S01]  /*5f00*/  LDCU.64 UR4, c[0x4][0x10] ;  /* 0x01000200ff0477ac */ /* 0x000ea20008000a00 */
[----:B----4-:R-:W-:Y:S01]  /*5f10*/  MOV R5, UR9 ;  /* 0x0000000900057c02 */ /* 0x010fe20008000f00 */
[----:B------:R-:W-:Y:S01]  /*5f20*/  IMAD.U32 R4, RZ, RZ, UR8 ;  /* 0x00000008ff047e24 */ /* 0x000fe2000f8e00ff */
[----:B-----5:R-:W-:Y:S01]  /*5f30*/  MOV R7, UR7 ;  /* 0x0000000700077c02 */ /* 0x020fe20008000f00 */
[----:B------:R-:W-:Y:S01]  /*5f40*/  IMAD.U32 R6, RZ, RZ, UR6 ;  /* 0x00000006ff067e24 */ /* 0x000fe2000f8e00ff */
[----:B--2---:R-:W-:Y:S01]  /*5f50*/  MOV R11, UR5 ;  /* 0x00000005000b7c02 */ /* 0x004fe20008000f00 */
[----:B------:R-:W-:Y:S02]  /*5f60*/  IMAD.U32 R10, RZ, RZ, UR4 ;  /* 0x00000004ff0a7e24 */ /* 0x000fe4000f8e00ff */
[----:B------:R-:W-:Y:S07]  /*5f70*/  LEPC R20, `(.L_x_106) ;  /* 0x000000001014794e */ /* 0x000fee0000000000 */
[----:B-1-3--:R-:W-:Y:S05]  /*5f80*/  CALL.ABS.NOINC R14 ;  /* 0x000000000e007343 */ /* 0x00afea0003c00000 */
.L_x_106:
[----:B------:R-:W-:Y:S01]  /*5f90*/  LOP3.LUT P0, RZ, R65, 0x60, RZ, 0xc0, !PT ;  /* 0x0000006041ff7812 */ /* 0x000fe2000780c0ff */
[----:B------:R-:W-:Y:S05]  /*5fa0*/  WARPSYNC.ALL ;  /* 0x0000000000007948 */ /* 0x000fea0003800000 */
[C---:B---3--:R-:W-:Y:S01]  /*5fb0*/  IMAD.SHL.U32 R44, R37.reuse, 0x100, RZ ;  /* 0x00000100252c7824 */ /* 0x048fe200078e00ff */
[----:B------:R-:W-:Y:S01]  /*5fc0*/  R2UR UR4, R2 ;  /* 0x00000000020472ca */ /* 0x000fe200000e0000 */
[----:B------:R-:W-:Y:S01]  /*5fd0*/  BSSY.RECONVERGENT B0, `(.L_x_107) ;  /* 0x0000061000007945 */ /* 0x000fe20003800200 */
[C---:B------:R-:W-:Y:S02]  /*5fe0*/  SHF.L.U32 R2, R36.reuse, 0x10, RZ ;  /* 0x0000001024027819 */ /* 0x040fe400000006ff */
[C---:B------:R-:W-:Y:S02]  /*5ff0*/  PRMT R0, R36.reuse, 0x8880, RZ ;  /* 0x0000888024007816 */ /* 0x040fe400000000ff */
[----:B-1----:R-:W-:Y:S02]  /*6000*/  SHF.L.U32 R3, R36, 0x8, RZ ;  /* 0x0000000824037819 */ /* 0x002fe400000006ff */
[----:B------:R-:W-:Y:S02]  /*6010*/  SHF.R.S32.HI R2, RZ, 0x18, R2 ;  /* 0x00000018ff027819 */ /* 0x000fe40000011402 */
[----:B------:R-:W-:Y:S02]  /*6020*/  PRMT R46, R37, 0x8880, RZ ;  /* 0x00008880252e7816 */ /* 0x000fe400000000ff */
[----:B------:R-:W-:Y:S01]  /*6030*/  SHF.R.S32.HI R3, RZ, 0x18, R3 ;  /* 0x00000018ff037819 */ /* 0x000fe20000011403 */
[----:B------:R-:W-:Y:S01]  /*6040*/  LDTM.16dp32bit_t0_t15.x16 R4, tmem[UR4] ;  /* 0x00000004000479ee */ /* 0x000fe20008a00000 */
[----:B------:R-:W1:Y:S01]  /*6050*/  LDTM.16dp32bit_t16_t31.x16 R4, tmem[UR4+0x10] ;  /* 0x00001004000479ee */ /* 0x000e620008a20000 */
[----:B------:R-:W-:Y:S01]  /*6060*/  NOP ;  /* 0x0000000000007918 */ /* 0x000fe20000000000 */
[----:B------:R-:W-:Y:S02]  /*6070*/  R2UR UR5, R35 ;  /* 0x00000000230572ca */ /* 0x000fe400000e0000 */
[----:B------:R-:W-:Y:S02]  /*6080*/  SHF.R.S32.HI R20, RZ, 0x18, R36 ;  /* 0x00000018ff147819 */ /* 0x000fe40000011424 */
[----:B------:R-:W-:Y:S02]  /*6090*/  SHF.L.U32 R45, R37, 0x10, RZ ;  /* 0x00000010252d7819 */ /* 0x000fe400000006ff */
[C---:B------:R-:W-:Y:S02]  /*60a0*/  PRMT R43, R38.reuse, 0x8880, RZ ;  /* 0x00008880262b7816 */ /* 0x040fe400000000ff */
[----:B------:R-:W-:Y:S02]  /*60b0*/  SHF.R.S32.HI R21, RZ, 0x18, R37 ;  /* 0x00000018ff157819 */ /* 0x000fe40000011425 */
[C---:B------:R-:W-:Y:S02]  /*60c0*/  SHF.L.U32 R42, R38.reuse, 0x10, RZ ;  /* 0x00000010262a7819 */ /* 0x040fe400000006ff */
[----:B------:R-:W-:Y:S01]  /*60d0*/  SHF.R.S32.HI R35, RZ, 0x18, R38 ;  /* 0x00000018ff237819 */ /* 0x000fe20000011426 */
[----:B------:R-:W-:Y:S01]  /*60e0*/  UIADD3 UR5, UPT, UPT, UR5, 0x180, URZ ;  /* 0x0000018005057890 */ /* 0x000fe2000fffe0ff */
[C---:B------:R-:W-:Y:S02]  /*60f0*/  PRMT R40, R39.reuse, 0x8880, RZ ;  /* 0x0000888027287816 */ /* 0x040fe400000000ff */
[----:B------:R-:W-:Y:S01]  /*6100*/  SHF.R.S32.HI R36, RZ, 0x18, R39 ;  /* 0x00000018ff247819 */ /* 0x000fe20000011427 */
[----:B------:R-:W-:Y:S01]  /*6110*/  UPRMT UR5, UR37, 0x654, UR5 ;  /* 0x0000065425057896 */ /* 0x000fe20008000005 */
[----:B------:R-:W-:Y:S01]  /*6120*/  SHF.L.U32 R41, R38, 0x8, RZ ;  /* 0x0000000826297819 */ /* 0x000fe200000006ff */
[C---:B------:R-:W-:Y:S01]  /*6130*/  IMAD.U32 R38, R39.reuse, 0x10000, RZ ;  /* 0x0001000027267824 */ /* 0x040fe200078e00ff */
[----:B------:R-:W-:Y:S01]  /*6140*/  SHF.L.U32 R37, R39, 0x8, RZ ;  /* 0x0000000827257819 */ /* 0x000fe200000006ff */
[----:B-1----:R-:W-:Y:S01]  /*6150*/  IMAD R4, R33, R4, RZ ;  /* 0x0000000421047224 */ /* 0x002fe200078e02ff */
[----:B------:R-:W-:Y:S01]  /*6160*/  IADD3 R31, PT, PT, R31, 0x1, RZ ;  /* 0x000000011f1f7810 */ /* 0x000fe20007ffe0ff */
[C---:B------:R-:W-:Y:S02]  /*6170*/  IMAD R5, R33.reuse, R5, RZ ;  /* 0x0000000521057224 */ /* 0x040fe400078e02ff */
[C---:B------:R-:W-:Y:S01]  /*6180*/  IMAD R6, R33.reuse, R6, RZ ;  /* 0x0000000621067224 */ /* 0x040fe200078e02ff */
[----:B------:R-:W-:Y:S01]  /*6190*/  SYNCS.ARRIVE.TRANS64.RED.A1T0 RZ, [UR5], RZ ;  /* 0x000000ffffff79a7 */ /* 0x000fe20008100405 */
[----:B------:R-:W-:Y:S01]  /*61a0*/  IMAD R4, R0, R34, R4 ;  /* 0x0000002200047224 */ /* 0x000fe200078e0204 */
[----:B------:R-:W-:Y:S01]  /*61b0*/  MOV R0, R46 ;  /* 0x0000002e00007202 */ /* 0x000fe20000000f00 */
[C---:B------:R-:W-:Y:S02]  /*61c0*/  IMAD R7, R33.reuse, R7, RZ ;  /* 0x0000000721077224 */ /* 0x040fe400078e02ff */
[----:B------:R-:W-:Y:S01]  /*61d0*/  IMAD R5, R2, R34, R5 ;  /* 0x0000002202057224 */ /* 0x000fe200078e0205 */
[----:B------:R-:W-:Y:S01]  /*61e0*/  SHF.R.S32.HI R2, RZ, 0x18, R45 ;  /* 0x00000018ff027819 */ /* 0x000fe2000001142d */
[----:B------:R-:W-:Y:S02]  /*61f0*/  IMAD R8, R33, R8, RZ ;  /* 0x0000000821087224 */ /* 0x000fe400078e02ff */
[-C--:B------:R-:W-:Y:S01]  /*6200*/  IMAD R6, R3, R34.reuse, R6 ;  /* 0x0000002203067224 */ /* 0x080fe200078e0206 */
[----:B------:R-:W-:Y:S01]  /*6210*/  SHF.R.S32.HI R3, RZ, 0x18, R44 ;  /* 0x00000018ff037819 */ /* 0x000fe2000001142c */
[C---:B------:R-:W-:Y:S02]  /*6220*/  IMAD R9, R33.reuse, R9, RZ ;  /* 0x0000000921097224 */ /* 0x040fe400078e02ff */
[----:B------:R-:W-:Y:S01]  /*6230*/  IMAD R7, R20, R34, R7 ;  /* 0x0000002214077224 */ /* 0x000fe200078e0207 */
[----:B------:R-:W-:Y:S01]  /*6240*/  SHF.R.S32.HI R20, RZ, 0x18, R37 ;  /* 0x00000018ff147819 */ /* 0x000fe20000011425 */
[----:B------:R-:W-:Y:S02]  /*6250*/  IMAD R10, R33, R10, RZ ;  /* 0x0000000a210a7224 */ /* 0x000fe400078e02ff */
[----:B------:R-:W-:Y:S01]  /*6260*/  IMAD R8, R0, R34, R8 ;  /* 0x0000002200087224 */ /* 0x000fe200078e0208 */
[----:B------:R-:W-:Y:S01]  /*6270*/  I2IP.S8.S32.SAT R6, R7, R6, RZ ;  /* 0x0000000607067239 */ /* 0x000fe200000014ff */
[----:B------:R-:W-:Y:S02]  /*6280*/  IMAD R11, R33, R11, RZ ;  /* 0x0000000b210b7224 */ /* 0x000fe400078e02ff */
[----:B------:R-:W-:Y:S01]  /*6290*/  IMAD R9, R2, R34, R9 ;  /* 0x0000002202097224 */ /* 0x000fe200078e0209 */
[----:B------:R-:W-:Y:S01]  /*62a0*/  I2IP.S8.S32.SAT R4, R5, R4, R6 ;  /* 0x0000000405047239 */ /* 0x000fe20000001406 */
[----:B------:R-:W-:Y:S01]  /*62b0*/  IMAD R12, R33, R12, RZ ;  /* 0x0000000c210c7224 */ /* 0x000fe200078e02ff */
[----:B------:R-:W-:Y:S01]  /*62c0*/  SHF.R.S32.HI R2, RZ, 0x18, R42 ;  /* 0x00000018ff027819 */ /* 0x000fe2000001142a */
[----:B------:R-:W-:Y:S02]  /*62d0*/  IMAD.MOV.U32 R0, RZ, RZ, R43 ;  /* 0x000000ffff007224 */ /* 0x000fe400078e002b */
[-C--:B------:R-:W-:Y:S01]  /*62e0*/  IMAD R10, R3, R34.reuse, R10 ;  /* 0x00000022030a7224 */ /* 0x080fe200078e020a */
[----:B------:R-:W-:Y:S01]  /*62f0*/  SHF.R.S32.HI R3, RZ, 0x18, R38 ;  /* 0x00000018ff037819 */ /* 0x000fe20000011426 */
[-C--:B------:R-:W-:Y:S02]  /*6300*/  IMAD R11, R21, R34.reuse, R11 ;  /* 0x00000022150b7224 */ /* 0x080fe400078e020b */
[C---:B------:R-:W-:Y:S02]  /*6310*/  IMAD R13, R33.reuse, R13, RZ ;  /* 0x0000000d210d7224 */ /* 0x040fe400078e02ff */
[----:B------:R-:W-:Y:S01]  /*6320*/  IMAD R12, R0, R34, R12 ;  /* 0x00000022000c7224 */ /* 0x000fe200078e020c */
[----:B------:R-:W-:Y:S01]  /*6330*/  SHF.R.S32.HI R0, RZ, 0x18, R41 ;  /* 0x00000018ff007819 */ /* 0x000fe20000011429 */
[----:B------:R-:W-:Y:S01]  /*6340*/  IMAD R14, R33, R14, RZ ;  /* 0x0000000e210e7224 */ /* 0x000fe200078e02ff */
[----:B------:R-:W-:Y:S01]  /*6350*/  I2IP.S8.S32.SAT R10, R11, R10, RZ ;  /* 0x0000000a0b0a7239 */ /* 0x000fe200000014ff */
[C---:B------:R-:W-:Y:S02]  /*6360*/  IMAD R15, R33.reuse, R15, RZ ;  /* 0x0000000f210f7224 */ /* 0x040fe400078e02ff */
[----:B------:R-:W-:Y:S01]  /*6370*/  IMAD R13, R2, R34, R13 ;  /* 0x00000022020d7224 */ /* 0x000fe200078e020d */
[----:B------:R-:W-:Y:S01]  /*6380*/  MOV R2, R40 ;  /* 0x0000002800027202 */ /* 0x000fe20000000f00 */
[----:B------:R-:W-:Y:S01]  /*6390*/  IMAD R16, R33, R16, RZ ;  /* 0x0000001021107224 */ /* 0x000fe200078e02ff */
[----:B------:R-:W-:Y:S01]  /*63a0*/  I2IP.S8.S32.SAT R5, R9, R8, R10 ;  /* 0x0000000809057239 */ /* 0x000fe2000000140a */
[-C--:B------:R-:W-:Y:S02]  /*63b0*/  IMAD R14, R0, R34.reuse, R14 ;  /* 0x00000022000e7224 */ /* 0x080fe400078e020e */
[----:B------:R-:W-:Y:S02]  /*63c0*/  IMAD R17, R33, R17, RZ ;  /* 0x0000001121117224 */ /* 0x000fe400078e02ff */
[-C--:B------:R-:W-:Y:S02]  /*63d0*/  IMAD R15, R35, R34.reuse, R15 ;  /* 0x00000022230f7224 */ /* 0x080fe400078e020f */
[----:B------:R-:W-:Y:S02]  /*63e0*/  IMAD R16, R2, R34, R16 ;  /* 0x0000002202107224 */ /* 0x000fe400078e0210 */
[----:B------:R-:W-:Y:S01]  /*63f0*/  IMAD R18, R33, R18, RZ ;  /* 0x0000001221127224 */ /* 0x000fe200078e02ff */
[----:B------:R-:W-:Y:S01]  /*6400*/  I2IP.S8.S32.SAT R14, R15, R14, RZ ;  /* 0x0000000e0f0e7239 */ /* 0x000fe200000014ff */
[----:B------:R-:W-:Y:S02]  /*6410*/  IMAD R17, R3, R34, R17 ;  /* 0x0000002203117224 */ /* 0x000fe400078e0211 */
[----:B------:R-:W-:Y:S01]  /*6420*/  IMAD R19, R33, R19, RZ ;  /* 0x0000001321137224 */ /* 0x000fe200078e02ff */
[----:B------:R-:W-:Y:S01]  /*6430*/  I2IP.S8.S32.SAT R6, R13, R12, R14 ;  /* 0x0000000c0d067239 */ /* 0x000fe2000000140e */
[-C--:B------:R-:W-:Y:S02]  /*6440*/  IMAD R18, R20, R34.reuse, R18 ;  /* 0x0000002214127224 */ /* 0x080fe400078e0212 */
[----:B------:R-:W-:Y:S05]  /*6450*/  IMAD R19, R36, R34, R19 ;  /* 0x0000002224137224 */ /* 0x000fea00078e0213 */
[----:B------:R-:W-:Y:S04]  /*6460*/  I2IP.S8.S32.SAT R7, R19, R18, RZ ;  /* 0x0000001213077239 */ /* 0x000fe800000014ff */
[----:B------:R-:W-:Y:S05]  /*6470*/  I2IP.S8.S32.SAT R7, R17, R16, R7 ;  /* 0x0000001011077239 */ /* 0x000fea0000001407 */
[----:B------:R1:W-:Y:S01]  /*6480*/  STS.128 [R66+UR43+0xa00], R4 ;  /* 0x000a000442007988 */ /* 0x0003e20008000c2b */
[----:B------:R-:W-:Y:S01]  /*6490*/  @!PT LDS RZ, [RZ] ;  /* 0x00000000fffff984 */ /* 0x000fe20000000800 */
[----:B------:R-:W-:Y:S01]  /*64a0*/  @!PT LDS RZ, [RZ] ;  /* 0x00000000fffff984 */ /* 0x000fe20000000800 */
[----:B------:R-:W-:Y:S01]  /*64b0*/  @!PT LDS RZ, [RZ] ;  /* 0x00000000fffff984 */ /* 0x000fe20000000800 */
[----:B------:R-:W-:Y:S01]  /*64c0*/  @!PT LDS RZ, [RZ] ;  /* 0x00000000fffff984 */ /* 0x000fe20000000800 */
[----:B------:R3:W-:Y:S07]  /*64d0*/  MEMBAR.ALL.CTA ;  /* 0x0000000000007992 */ /* 0x0007ee0000008000 */
[----:B---3--:R-:W3:Y:S02]  /*64e0*/  FENCE.VIEW.ASYNC.S ;  /* 0x00000000000073c6 */ /* 0x008ee40000000000 */
[----:B---3--:R-:W-:Y:S06]  /*64f0*/  BAR.SYNC.DEFER_BLOCKING 0x1, 0x80 ;  /* 0x0042000000007b1d */ /* 0x008fec0000010000 */
[----:B------:R-:W-:Y:S05]  /*6500*/  @P0 BRA `(.L_x_108) ;  /* 0x0000000000340947 */ /* 0x000fea0003800000 */
[----:B------:R-:W-:Y:S01]  /*6510*/  UIADD3 UR12, UPT, UPT, UR43, 0xa00, URZ ;  /* 0x00000a002b0c7890 */ /* 0x000fe2000fffe0ff */
[----:B------:R-:W-:Y:S01]  /*6520*/  R2UR UR9, R59 ;  /* 0x000000003b0972ca */ /* 0x000fe200000e0000 */
[----:B------:R-:W-:Y:S01]  /*6530*/  UIADD3 UR10, UP0, UPT, UR46, 0x680, URZ ;  /* 0x000006802e0a7890 */ /* 0x000fe2000ff1e0ff */
[----:B------:R-:W-:Y:S01]  /*6540*/  R2UR UR8, R60 ;  /* 0x000000003c0872ca */ /* 0x000fe200000e0000 */
[----:B------:R-:W-:Y:S02]  /*6550*/  UMOV UR7, UR36 ;  /* 0x0000002400077c82 */ /* 0x000fe40008000000 */
[----:B------:R-:W-:Y:S01]  /*6560*/  IMAD.U32 R72, RZ, RZ, UR12 ;  /* 0x0000000cff487e24 */ /* 0x000fe2000f8e00ff */
[----:B------:R-:W-:Y:S04]  /*6570*/  UIADD3.X UR11, UPT, UPT, URZ, UR47, URZ, UP0, !UPT ;  /* 0x0000002fff0b7290 */ /* 0x000fe800087fe4ff */
[----:B------:R-:W-:Y:S03]  /*6580*/  R2UR UR4, R72 ;  /* 0x00000000480472ca */ /* 0x000fe600000e0000 */
[----:B------:R-:W-:Y:S02]  /*6590*/  USHF.L.U32 UR5, UR9, 0x5, URZ ;  /* 0x0000000509057899 */ /* 0x000fe400080006ff */
[----:B------:R-:W-:Y:S09]  /*65a0*/  USHF.L.U32 UR6, UR8, 0x6, URZ ;  /* 0x0000000608067899 */ /* 0x000ff200080006ff */
[----:B------:R3:W-:Y:S01]  /*65b0*/  UTMASTG.3D [UR4], [UR10] ;  /* 0x000000040a0073b5 */ /* 0x0007e20008010000 */
[----:B------:R0:W-:Y:S01]  /*65c0*/  UTMACMDFLUSH ;  /* 0x00000000000079b7 */ /* 0x0001e20000000000 */
[----:B---3--:R-:W-:Y:S04]  /*65d0*/  DEPBAR.LE SB0, 0x0 ;  /* 0x000080000000791a */ /* 0x008fe80000000000 */
.L_x_108:
[----:B------:R-:W-:Y:S05]  /*65e0*/  BSYNC.RECONVERGENT B0 ;  /* 0x0000000000007941 */ /* 0x000fea0003800200 */
.L_x_107:
[----:B------:R-:W-:Y:S01]  /*65f0*/  BAR.SYNC.DEFER_BLOCKING 0x1, 0x80 ;  /* 0x0042000000007b1d */ /* 0x000fe20000010000 */
[----:B------:R-:W-:Y:S01]  /*6600*/  ISETP.NE.AND P2, PT, R73, RZ, PT ;  /* 0x000000ff4900720c */ /* 0x000fe20003f45270 */
[----:B------:R-:W-:Y:S01]  /*6610*/  IMAD.IADD R59, R29, 0x1, R47 ;  /* 0x000000011d3b7824 */ /* 0x000fe200078e022f */
[----:B------:R-:W-:Y:S01]  /*6620*/  ISETP.NE.AND P0, PT, R74, 0x2, PT ;  /* 0x000000024a00780c */ /* 0x000fe20003f05270 */
[----:B------:R-:W-:Y:S01]  /*6630*/  IMAD.IADD R60, R30, 0x1, R58 ;  /* 0x000000011e3c7824 */ /* 0x000fe200078e023a */
[----:B------:R-:W-:Y:S02]  /*6640*/  ISETP.NE.AND P1, PT, R31, 0x4, PT ;  /* 0x000000041f00780c */ /* 0x000fe40003f25270 */
[----:B------:R-:W-:Y:S02]  /*6650*/  SEL R2, RZ, 0x1, P0 ;  /* 0x00000001ff027807 */ /* 0x000fe40000000000 */
[----:B------:R-:W-:Y:S02]  /*6660*/  SEL R0, RZ, 0x1, P1 ;  /* 0x00000001ff007807 */ /* 0x000fe40000800000 */
[----:B------:R-:W-:Y:S02]  /*6670*/  LOP3.LUT R70, R70, R2, RZ, 0x3c, !PT ;  /* 0x0000000246467212 */ /* 0x000fe400078e3cff */
[----:B------:R-:W-:Y:S02]  /*6680*/  LOP3.LUT R71, R71, R0, RZ, 0x3c, !PT ;  /* 0x0000000047477212 */ /* 0x000fe400078e3cff */
[----:B------:R-:W-:Y:S02]  /*6690*/  @P2 R2UR UR36, R68 ;  /* 0x00000000442422ca */ /* 0x000fe400000e0000 */
[----:B------:R-:W-:Y:S02]  /*66a0*/  SEL R74, R74, RZ, P0 ;  /* 0x000000ff4a4a7207 */ /* 0x000fe40000000000 */
[----:B------:R-:W-:Y:S01]  /*66b0*/  SEL R31, R31, RZ, P1 ;  /* 0x000000ff1f1f7207 */ /* 0x000fe20000800000 */
[----:B------:R-:W-:Y:S10]  /*66c0*/  @P2 BRA `(.L_x_109) ;  /* 0xffffffe800902947 */ /* 0x000ff4000383ffff */
[----:B------:R-:W-:Y:S05]  /*66d0*/  EXIT ;  /* 0x000000000000794d */ /* 0x000fea0003800000 */
.L_x_20:
[----:B--2---:R2:W1:Y:S02]  /*66e0*/  SYNCS.PHASECHK.TRANS64.TRYWAIT P0, [R2+URZ+0x1b0], R3 ;  /* 0x0001b003020075a7 */ /* 0x00446400080011ff */
[----:B-1----:R-:W-:Y:S05]  /*66f0*/  @!P0 NANOSLEEP.SYNCS 0x989680 ;  /* 0x009896800000895d */ /* 0x002fea0003900000 */
[----:B------:R-:W1:Y:S02]  /*6700*/  @!P0 SYNCS.PHASECHK.TRANS64 P0, [R2+URZ+0x1b0], R3 ;  /* 0x0001b003020085a7 */ /* 0x000e6400080010ff */
[----:B-1----:R-:W-:Y:S05]  /*6710*/  @!P0 BRA `(.L_x_20) ;  /* 0xfffffffc00f08947 */ /* 0x002fea000383ffff */
[----:B------:R-:W-:Y:S05]  /*6720*/  BRA `(.L_x_110) ;  /* 0xffffffb000107947 */ /* 0x000fea000383ffff */
.L_x_23:
[----:B-1----:R-:W-:-:S07]  /*6730*/  MOV R2, UR33 ;  /* 0x0000002100027c02 */ /* 0x002fce0008000f00 */
.L_x_111:
[----:B-1----:R1:W2:Y:S02]  /*6740*/  SYNCS.PHASECHK.TRANS64.TRYWAIT P0, [R2+URZ+0x90], R4 ;  /* 0x00009004020075a7 */ /* 0x0022a400080011ff */
[----:B--2---:R-:W-:Y:S05]  /*6750*/  @!P0 NANOSLEEP.SYNCS 0x989680 ;  /* 0x009896800000895d */ /* 0x004fea0003900000 */
[----:B------:R-:W2:Y:S02]  /*6760*/  @!P0 SYNCS.PHASECHK.TRANS64 P0, [R2+URZ+0x90], R4 ;  /* 0x00009004020085a7 */ /* 0x000ea400080010ff */
[----:B--2---:R-:W-:Y:S05]  /*6770*/  @!P0 BRA `(.L_x_111) ;  /* 0xfffffffc00f08947 */ /* 0x004fea000383ffff */
[----:B------:R-:W-:Y:S05]  /*6780*/  BRA `(.L_x_22) ;  /* 0xffffffb000607947 */ /* 0x000fea000383ffff */
.L_x_29:
[----:B-1----:R-:W-:-:S07]  /*6790*/  MOV R2, UR17 ;  /* 0x0000001100027c02 */ /* 0x002fce0008000f00 */
.L_x_112:
[----:B-1----:R1:W2:Y:S02]  /*67a0*/  SYNCS.PHASECHK.TRANS64.TRYWAIT P0, [R2+URZ+0x90], R4 ;  /* 0x00009004020075a7 */ /* 0x0022a400080011ff */
[----:B--2---:R-:W-:Y:S05]  /*67b0*/  @!P0 NANOSLEEP.SYNCS 0x989680 ;  /* 0x009896800000895d */ /* 0x004fea0003900000 */
[----:B------:R-:W2:Y:S02]  /*67c0*/  @!P0 SYNCS.PHASECHK.TRANS64 P0, [R2+URZ+0x90], R4 ;  /* 0x00009004020085a7 */ /* 0x000ea400080010ff */
[----:B--2---:R-:W-:Y:S05]  /*67d0*/  @!P0 BRA `(.L_x_112) ;  /* 0xfffffffc00f08947 */ /* 0x004fea000383ffff */
[----:B------:R-:W-:Y:S05]  /*67e0*/  BRA `(.L_x_28) ;  /* 0xffffffb400087947 */ /* 0x000fea000383ffff */
.L_x_33:
[----:B-1----:R1:W2:Y:S02]  /*67f0*/  SYNCS.PHASECHK.TRANS64.TRYWAIT P0, [R2+URZ+0x140], R3 ;  /* 0x00014003020075a7 */ /* 0x0022a400080011ff */
[----:B--2---:R-:W-:Y:S05]  /*6800*/  @!P0 NANOSLEEP.SYNCS 0x989680 ;  /* 0x009896800000895d */ /* 0x004fea0003900000 */
[----:B------:R-:W2:Y:S02]  /*6810*/  @!P0 SYNCS.PHASECHK.TRANS64 P0, [R2+URZ+0x140], R3 ;  /* 0x00014003020085a7 */ /* 0x000ea400080010ff */
[----:B--2---:R-:W-:Y:S05]  /*6820*/  @!P0 BRA `(.L_x_33) ;  /* 0xfffffffc00f08947 */ /* 0x004fea000383ffff */
[----:B------:R-:W-:Y:S05]  /*6830*/  BRA `(.L_x_113) ;  /* 0xffffffb400987947 */ /* 0x000fea000383ffff */
.L_x_37:
[----:B----4-:R-:W-:-:S07]  /*6840*/  MOV R0, UR5 ;  /* 0x0000000500007c02 */ /* 0x010fce0008000f00 */
.L_x_114:
[----:B-1----:R1:W2:Y:S02]  /*6850*/  SYNCS.PHASECHK.TRANS64.TRYWAIT P0, [R0+URZ], R2 ;  /* 0x00000002000075a7 */ /* 0x0022a400080011ff */
[----:B--2---:R-:W-:Y:S05]  /*6860*/  @!P0 NANOSLEEP.SYNCS 0x989680 ;  /* 0x009896800000895d */ /* 0x004fea0003900000 */
[----:B------:R-:W2:Y:S02]  /*6870*/  @!P0 SYNCS.PHASECHK.TRANS64 P0, [R0+URZ], R2 ;  /* 0x00000002000085a7 */ /* 0x000ea400080010ff */
[----:B--2---:R-:W-:Y:S05]  /*6880*/  @!P0 BRA `(.L_x_114) ;  /* 0xfffffffc00f08947 */ /* 0x004fea000383ffff */
[----:B------:R-:W-:Y:S05]  /*6890*/  BRA `(.L_x_115) ;  /* 0xffffffbc00087947 */ /* 0x000fea000383ffff */
.L_x_38:
[----:B----4-:R-:W-:-:S07]  /*68a0*/  MOV R0, UR5 ;  /* 0x0000000500007c02 */ /* 0x010fce0008000f00 */
.L_x_116:
[----:B-1----:R1:W2:Y:S02]  /*68b0*/  SYNCS.PHASECHK.TRANS64.TRYWAIT P0, [R0+URZ], R3 ;  /* 0x00000003000075a7 */ /* 0x0022a400080011ff */
[----:B--2---:R-:W-:Y:S05]  /*68c0*/  @!P0 NANOSLEEP.SYNCS 0x989680 ;  /* 0x009896800000895d */ /* 0x004fea0003900000 */
[----:B------:R-:W2:Y:S02]  /*68d0*/  @!P0 SYNCS.PHASECHK.TRANS64 P0, [R0+URZ], R3 ;  /* 0x00000003000085a7 */ /* 0x000ea400080010ff */
[----:B--2---:R-:W-:Y:S05]  /*68e0*/  @!P0 BRA `(.L_x_116) ;  /* 0xfffffffc00f08947 */ /* 0x004fea000383ffff */
[----:B------:R-:W-:Y:S05]  /*68f0*/  BRA `(.L_x_117) ;  /* 0xffffffbc00147947 */ /* 0x000fea000383ffff */
.L_x_39:
[----:B----4-:R-:W-:-:S07]  /*6900*/  MOV R0, UR5 ;  /* 0x0000000500007c02 */ /* 0x010fce0008000f00 */
.L_x_118:
[----:B-1----:R1:W2:Y:S02]  /*6910*/  SYNCS.PHASECHK.TRANS64.TRYWAIT P0, [R0+URZ], R3 ;  /* 0x00000003000075a7 */ /* 0x0022a400080011ff */
[----:B--2---:R-:W-:Y:S05]  /*6920*/  @!P0 NANOSLEEP.SYNCS 0x989680 ;  /* 0x009896800000895d */ /* 0x004fea0003900000 */
[----:B------:R-:W2:Y:S02]  /*6930*/  @!P0 SYNCS.PHASECHK.TRANS64 P0, [R0+URZ], R3 ;  /* 0x00000003000085a7 */ /* 0x000ea400080010ff */
[----:B--2---:R-:W-:Y:S05]  /*6940*/  @!P0 BRA `(.L_x_118) ;  /* 0xfffffffc00f08947 */ /* 0x004fea000383ffff */
[----:B------:R-:W-:Y:S05]  /*6950*/  BRA `(.L_x_119) ;  /* 0xffffffbc00207947 */ /* 0x000fea000383ffff */
.L_x_40:
[----:B----4-:R-:W-:-:S07]  /*6960*/  MOV R0, UR5 ;  /* 0x0000000500007c02 */ /* 0x010fce0008000f00 */
.L_x_120:
[----:B-1----:R1:W2:Y:S02]  /*6970*/  SYNCS.PHASECHK.TRANS64.TRYWAIT P0, [R0+URZ], R3 ;  /* 0x00000003000075a7 */ /* 0x0022a400080011ff */
[----:B--2---:R-:W-:Y:S05]  /*6980*/  @!P0 NANOSLEEP.SYNCS 0x989680 ;  /* 0x009896800000895d */ /* 0x004fea0003900000 */
[----:B------:R-:W2:Y:S02]  /*6990*/  @!P0 SYNCS.PHASECHK.TRANS64 P0, [R0+URZ], R3 ;  /* 0x00000003000085a7 */ /* 0x000ea400080010ff */
[----:B--2---:R-:W-:Y:S05]  /*69a0*/  @!P0 BRA `(.L_x_120) ;  /* 0xfffffffc00f08947 */ /* 0x004fea000383ffff */
[----:B------:R-:W-:Y:S05]  /*69b0*/  BRA `(.L_x_121) ;  /* 0xffffffbc002c7947 */ /* 0x000fea000383ffff */
.L_x_41:
[----:B----4-:R-:W-:-:S07]  /*69c0*/  MOV R0, UR5 ;  /* 0x0000000500007c02 */ /* 0x010fce0008000f00 */
.L_x_122:
[----:B-1----:R1:W2:Y:S02]  /*69d0*/  SYNCS.PHASECHK.TRANS64.TRYWAIT P0, [R0+URZ], R3 ;  /* 0x00000003000075a7 */ /* 0x0022a400080011ff */
[----:B--2---:R-:W-:Y:S05]  /*69e0*/  @!P0 NANOSLEEP.SYNCS 0x989680 ;  /* 0x009896800000895d */ /* 0x004fea0003900000 */
[----:B------:R-:W2:Y:S02]  /*69f0*/  @!P0 SYNCS.PHASECHK.TRANS64 P0, [R0+URZ], R3 ;  /* 0x00000003000085a7 */ /* 0x000ea400080010ff */
[----:B--2---:R-:W-:Y:S05]  /*6a00*/  @!P0 BRA `(.L_x_122) ;  /* 0xfffffffc00f08947 */ /* 0x004fea000383ffff */
[----:B------:R-:W-:Y:S05]  /*6a10*/  BRA `(.L_x_123) ;  /* 0xffffffbc00387947 */ /* 0x000fea000383ffff */
.L_x_42:
[----:B----4-:R-:W-:-:S07]  /*6a20*/  MOV R0, UR5 ;  /* 0x0000000500007c02 */ /* 0x010fce0008000f00 */
.L_x_124:
[----:B-1----:R1:W2:Y:S02]  /*6a30*/  SYNCS.PHASECHK.TRANS64.TRYWAIT P0, [R0+URZ], R3 ;  /* 0x00000003000075a7 */ /* 0x0022a400080011ff */
[----:B--2---:R-:W-:Y:S05]  /*6a40*/  @!P0 NANOSLEEP.SYNCS 0x989680 ;  /* 0x009896800000895d */ /* 0x004fea0003900000 */
[----:B------:R-:W2:Y:S02]  /*6a50*/  @!P0 SYNCS.PHASECHK.TRANS64 P0, [R0+URZ], R3 ;  /* 0x00000003000085a7 */ /* 0x000ea400080010ff */
[----:B--2---:R-:W-:Y:S05]  /*6a60*/  @!P0 BRA `(.L_x_124) ;  /* 0xfffffffc00f08947 */ /* 0x004fea000383ffff */
[----:B------:R-:W-:Y:S05]  /*6a70*/  BRA `(.L_x_125) ;  /* 0xffffffbc00447947 */ /* 0x000fea000383ffff */
.L_x_43:
[----:B----4-:R-:W-:-:S07]  /*6a80*/  MOV R0, UR5 ;  /* 0x0000000500007c02 */ /* 0x010fce0008000f00 */
.L_x_126:
[----:B-1----:R1:W2:Y:S02]  /*6a90*/  SYNCS.PHASECHK.TRANS64.TRYWAIT P0, [R0+URZ], R3 ;  /* 0x00000003000075a7 */ /* 0x0022a400080011ff */
[----:B--2---:R-:W-:Y:S05]  /*6aa0*/  @!P0 NANOSLEEP.SYNCS 0x989680 ;  /* 0x009896800000895d */ /* 0x004fea0003900000 */
[----:B------:R-:W2:Y:S02]  /*6ab0*/  @!P0 SYNCS.PHASECHK.TRANS64 P0, [R0+URZ], R3 ;  /* 0x00000003000085a7 */ /* 0x000ea400080010ff */
[----:B--2---:R-:W-:Y:S05]  /*6ac0*/  @!P0 BRA `(.L_x_126) ;  /* 0xfffffffc00f08947 */ /* 0x004fea000383ffff */
[----:B------:R-:W-:Y:S05]  /*6ad0*/  BRA `(.L_x_127) ;  /* 0xffffffbc00507947 */ /* 0x000fea000383ffff */
.L_x_44:
[----:B----4-:R-:W-:-:S07]  /*6ae0*/  MOV R0, UR5 ;  /* 0x0000000500007c02 */ /* 0x010fce0008000f00 */
.L_x_128:
[----:B-1----:R1:W2:Y:S02]  /*6af0*/  SYNCS.PHASECHK.TRANS64.TRYWAIT P0, [R0+URZ], R3 ;  /* 0x00000003000075a7 */ /* 0x0022a400080011ff */
[----:B--2---:R-:W-:Y:S05]  /*6b00*/  @!P0 NANOSLEEP.SYNCS 0x989680 ;  /* 0x009896800000895d */ /* 0x004fea0003900000 */
[----:B------:R-:W2:Y:S02]  /*6b10*/  @!P0 SYNCS.PHASECHK.TRANS64 P0, [R0+URZ], R3 ;  /* 0x00000003000085a7 */ /* 0x000ea400080010ff */
[----:B--2---:R-:W-:Y:S05]  /*6b20*/  @!P0 BRA `(.L_x_128) ;  /* 0xfffffffc00f08947 */ /* 0x004fea000383ffff */
[----:B------:R-:W-:Y:S05]  /*6b30*/  BRA `(.L_x_129) ;  /* 0xffffffbc005c7947 */ /* 0x000fea000383ffff */
.L_x_45:
[----:B----4-:R-:W-:-:S07]  /*6b40*/  MOV R0, UR5 ;  /* 0x0000000500007c02 */ /* 0x010fce0008000f00 */
.L_x_130:
[----:B-1----:R1:W2:Y:S02]  /*6b50*/  SYNCS.PHASECHK.TRANS64.TRYWAIT P0, [R0+URZ], R3 ;  /* 0x00000003000075a7 */ /* 0x0022a400080011ff */
[----:B--2---:R-:W-:Y:S05]  /*6b60*/  @!P0 NANOSLEEP.SYNCS 0x989680 ;  /* 0x009896800000895d */ /* 0x004fea0003900000 */
[----:B------:R-:W2:Y:S02]  /*6b70*/  @!P0 SYNCS.PHASECHK.TRANS64 P0, [R0+URZ], R3 ;  /* 0x00000003000085a7 */ /* 0x000ea400080010ff */
[----:B--2---:R-:W-:Y:S05]  /*6b80*/  @!P0 BRA `(.L_x_130) ;  /* 0xfffffffc00f08947 */ /* 0x004fea000383ffff */
[----:B------:R-:W-:Y:S05]  /*6b90*/  BRA `(.L_x_131) ;  /* 0xffffffbc00687947 */ /* 0x000fea000383ffff */
.L_x_46:
[----:B----4-:R-:W-:-:S07]  /*6ba0*/  MOV R0, UR5 ;  /* 0x0000000500007c02 */ /* 0x010fce0008000f00 */
.L_x_132:
[----:B-1----:R1:W2:Y:S02]  /*6bb0*/  SYNCS.PHASECHK.TRANS64.TRYWAIT P0, [R0+URZ], R3 ;  /* 0x00000003000075a7 */ /* 0x0022a400080011ff */
[----:B--2---:R-:W-:Y:S05]  /*6bc0*/  @!P0 NANOSLEEP.SYNCS 0x989680 ;  /* 0x009896800000895d */ /* 0x004fea0003900000 */
[----:B------:R-:W2:Y:S02]  /*6bd0*/  @!P0 SYNCS.PHASECHK.TRANS64 P0, [R0+URZ], R3 ;  /* 0x00000003000085a7 */ /* 0x000ea400080010ff */
[----:B--2---:R-:W-:Y:S05]  /*6be0*/  @!P0 BRA `(.L_x_132) ;  /* 0xfffffffc00f08947 */ /* 0x004fea000383ffff */
[----:B------:R-:W-:Y:S05]  /*6bf0*/  BRA `(.L_x_133) ;  /* 0xffffffbc00747947 */ /* 0x000fea000383ffff */
.L_x_47:
[----:B----4-:R-:W-:-:S07]  /*6c00*/  MOV R0, UR5 ;  /* 0x0000000500007c02 */ /* 0x010fce0008000f00 */
.L_x_134:
[----:B-1----:R1:W2:Y:S02]  /*6c10*/  SYNCS.PHASECHK.TRANS64.TRYWAIT P0, [R0+URZ], R3 ;  /* 0x00000003000075a7 */ /* 0x0022a400080011ff */
[----:B--2---:R-:W-:Y:S05]  /*6c20*/  @!P0 NANOSLEEP.SYNCS 0x989680 ;  /* 0x009896800000895d */ /* 0x004fea0003900000 */
[----:B------:R-:W2:Y:S02]  /*6c30*/  @!P0 SYNCS.PHASECHK.TRANS64 P0, [R0+URZ], R3 ;  /* 0x00000003000085a7 */ /* 0x000ea400080010ff */
[----:B--2---:R-:W-:Y:S05]  /*6c40*/  @!P0 BRA `(.L_x_134) ;  /* 0xfffffffc00f08947 */ /* 0x004fea000383ffff */
[----:B------:R-:W-:Y:S05]  /*6c50*/  BRA `(.L_x_135) ;  /* 0xffffffbc00807947 */ /* 0x000fea000383ffff */
.L_x_48:
[----:B----4-:R-:W-:-:S07]  /*6c60*/  MOV R0, UR5 ;  /* 0x0000000500007c02 */ /* 0x010fce0008000f00 */
.L_x_136:
[----:B-1----:R1:W2:Y:S02]  /*6c70*/  SYNCS.PHASECHK.TRANS64.TRYWAIT P0, [R0+URZ], R3 ;  /* 0x00000003000075a7 */ /* 0x0022a400080011ff */
[----:B--2---:R-:W-:Y:S05]  /*6c80*/  @!P0 NANOSLEEP.SYNCS 0x989680 ;  /* 0x009896800000895d */ /* 0x004fea0003900000 */
[----:B------:R-:W2:Y:S02]  /*6c90*/  @!P0 SYNCS.PHASECHK.TRANS64 P0, [R0+URZ], R3 ;  /* 0x00000003000085a7 */ /* 0x000ea400080010ff */
[----:B--2---:R-:W-:Y:S05]  /*6ca0*/  @!P0 BRA `(.L_x_136) ;  /* 0xfffffffc00f08947 */ /* 0x004fea000383ffff */
[----:B------:R-:W-:Y:S05]  /*6cb0*/  BRA `(.L_x_137) ;  /* 0xffffffbc008c7947 */ /* 0x000fea000383ffff */
.L_x_49:
[----:B----4-:R-:W-:-:S07]  /*6cc0*/  MOV R0, UR5 ;  /* 0x0000000500007c02 */ /* 0x010fce0008000f00 */
.L_x_138:
[----:B-1----:R1:W2:Y:S02]  /*6cd0*/  SYNCS.PHASECHK.TRANS64.TRYWAIT P0, [R0+URZ], R3 ;  /* 0x00000003000075a7 */ /* 0x0022a400080011ff */
[----:B--2---:R-:W-:Y:S05]  /*6ce0*/  @!P0 NANOSLEEP.SYNCS 0x989680 ;  /* 0x009896800000895d */ /* 0x004fea0003900000 */
[----:B------:R-:W2:Y:S02]  /*6cf0*/  @!P0 SYNCS.PHASECHK.TRANS64 P0, [R0+URZ], R3 ;  /* 0x00000003000085a7 */ /* 0x000ea400080010ff */
[----:B--2---:R-:W-:Y:S05]  /*6d00*/  @!P0 BRA `(.L_x_138) ;  /* 0xfffffffc00f08947 */ /* 0x004fea000383ffff */
[----:B------:R-:W-:Y:S05]  /*6d10*/  BRA `(.L_x_139) ;  /* 0xffffffbc00987947 */ /* 0x000fea000383ffff */
.L_x_50:
[----:B----4-:R-:W-:-:S07]  /*6d20*/  MOV R0, UR5 ;  /* 0x0000000500007c02 */ /* 0x010fce0008000f00 */
.L_x_140:
[----:B-1----:R1:W2:Y:S02]  /*6d30*/  SYNCS.PHASECHK.TRANS64.TRYWAIT P0, [R0+URZ], R3 ;  /* 0x00000003000075a7 */ /* 0x0022a400080011ff */
[----:B--2---:R-:W-:Y:S05]  /*6d40*/  @!P0 NANOSLEEP.SYNCS 0x989680 ;  /* 0x009896800000895d */ /* 0x004fea0003900000 */
[----:B------:R-:W2:Y:S02]  /*6d50*/  @!P0 SYNCS.PHASECHK.TRANS64 P0, [R0+URZ], R3 ;  /* 0x00000003000085a7 */ /* 0x000ea400080010ff */
[----:B--2---:R-:W-:Y:S05]  /*6d60*/  @!P0 BRA `(.L_x_140) ;  /* 0xfffffffc00f08947 */ /* 0x004fea000383ffff */
[----:B------:R-:W-:Y:S05]  /*6d70*/  BRA `(.L_x_141) ;  /* 0xffffffbc00a47947 */ /* 0x000fea000383ffff */
.L_x_51:
[----:B----4-:R-:W-:-:S07]  /*6d80*/  MOV R0, UR5 ;  /* 0x0000000500007c02 */ /* 0x010fce0008000f00 */
.L_x_142:
[----:B-1----:R1:W2:Y:S02]  /*6d90*/  SYNCS.PHASECHK.TRANS64.TRYWAIT P0, [R0+URZ], R3 ;  /* 0x00000003000075a7 */ /* 0x0022a400080011ff */
[----:B--2---:R-:W-:Y:S05]  /*6da0*/  @!P0 NANOSLEEP.SYNCS 0x989680 ;  /* 0x009896800000895d */ /* 0x004fea0003900000 */
[----:B------:R-:W2:Y:S02]  /*6db0*/  @!P0 SYNCS.PHASECHK.TRANS64 P0, [R0+URZ], R3 ;  /* 0x00000003000085a7 */ /* 0x000ea400080010ff */
[----:B--2---:R-:W-:Y:S05]  /*6dc0*/  @!P0 BRA `(.L_x_142) ;  /* 0xfffffffc00f08947 */ /* 0x004fea000383ffff */
[----:B------:R-:W-:Y:S05]  /*6dd0*/  BRA `(.L_x_143) ;  /* 0xffffffbc00b07947 */ /* 0x000fea000383ffff */
.L_x_52:
[----:B----4-:R-:W-:-:S07]  /*6de0*/  MOV R0, UR5 ;  /* 0x0000000500007c02 */ /* 0x010fce0008000f00 */
.L_x_144:
[----:B-1----:R1:W2:Y:S02]  /*6df0*/  SYNCS.PHASECHK.TRANS64.TRYWAIT P0, [R0+URZ], R3 ;  /* 0x00000003000075a7 */ /* 0x0022a400080011ff */
[----:B--2---:R-:W-:Y:S05]  /*6e00*/  @!P0 NANOSLEEP.SYNCS 0x989680 ;  /* 0x009896800000895d */ /* 0x004fea0003900000 */
[----:B------:R-:W2:Y:S02]  /*6e10*/  @!P0 SYNCS.PHASECHK.TRANS64 P0, [R0+URZ], R3 ;  /* 0x00000003000085a7 */ /* 0x000ea400080010ff */
[----:B--2---:R-:W-:Y:S05]  /*6e20*/  @!P0 BRA `(.L_x_144) ;  /* 0xfffffffc00f08947 */ /* 0x004fea000383ffff */
[----:B------:R-:W-:Y:S05]  /*6e30*/  BRA `(.L_x_145) ;  /* 0xffffffbc00bc7947 */ /* 0x000fea000383ffff */
.L_x_53:
[----:B----4-:R-:W-:-:S07]  /*6e40*/  MOV R0, UR5 ;  /* 0x0000000500007c02 */ /* 0x010fce0008000f00 */
.L_x_146:
[----:B-1----:R1:W2:Y:S02]  /*6e50*/  SYNCS.PHASECHK.TRANS64.TRYWAIT P0, [R0+URZ], R3 ;  /* 0x00000003000075a7 */ /* 0x0022a400080011ff */
[----:B--2---:R-:W-:Y:S05]  /*6e60*/  @!P0 NANOSLEEP.SYNCS 0x989680 ;  /* 0x009896800000895d */ /* 0x004fea0003900000 */
[----:B------:R-:W2:Y:S02]  /*6e70*/  @!P0 SYNCS.PHASECHK.TRANS64 P0, [R0+URZ], R3 ;  /* 0x00000003000085a7 */ /* 0x000ea400080010ff */
[----:B--2---:R-:W-:Y:S05]  /*6e80*/  @!P0 BRA `(.L_x_146) ;  /* 0xfffffffc00f08947 */ /* 0x004fea000383ffff */
[----:B------:R-:W-:Y:S05]  /*6e90*/  BRA `(.L_x_147) ;  /* 0xffffffbc00c87947 */ /* 0x000fea000383ffff */
.L_x_56:
[----:B-1----:R1:W2:Y:S02]  /*6ea0*/  SYNCS.PHASECHK.TRANS64.TRYWAIT P0, [R0+URZ+0x1a0], R4 ;  /* 0x0001a004000075a7 */ /* 0x0022a400080011ff */
[----:B--2---:R-:W-:Y:S05]  /*6eb0*/  @!P0 NANOSLEEP.SYNCS 0x989680 ;  /* 0x009896800000895d */ /* 0x004fea0003900000 */
[----:B------:R-:W2:Y:S02]  /*6ec0*/  @!P0 SYNCS.PHASECHK.TRANS64 P0, [R0+URZ+0x1a0], R4 ;  /* 0x0001a004000085a7 */ /* 0x000ea400080010ff */
[----:B--2---:R-:W-:Y:S05]  /*6ed0*/  @!P0 BRA `(.L_x_56) ;  /* 0xfffffffc00f08947 */ /* 0x004fea000383ffff */
[----:B------:R-:W-:Y:S05]  /*6ee0*/  BRA `(.L_x_148) ;  /* 0xffffffc000247947 */ /* 0x000fea000383ffff */
.L_x_57:
[----:B------:R-:W-:-:S07]  /*6ef0*/  MOV R0, UR5 ;  /* 0x0000000500007c02 */ /* 0x000fce0008000f00 */
.L_x_149:
[----:B-1----:R1:W2:Y:S02]  /*6f00*/  SYNCS.PHASECHK.TRANS64.TRYWAIT P0, [R0+URZ+0x150], R5 ;  /* 0x00015005000075a7 */ /* 0x0022a400080011ff */
[----:B--2---:R-:W-:Y:S05]  /*6f10*/  @!P0 NANOSLEEP.SYNCS 0x989680 ;  /* 0x009896800000895d */ /* 0x004fea0003900000 */
[----:B------:R-:W2:Y:S02]  /*6f20*/  @!P0 SYNCS.PHASECHK.TRANS64 P0, [R0+URZ+0x150], R5 ;  /* 0x00015005000085a7 */ /* 0x000ea400080010ff */
[----:B--2---:R-:W-:Y:S05]  /*6f30*/  @!P0 BRA `(.L_x_149) ;  /* 0xfffffffc00f08947 */ /* 0x004fea000383ffff */
[----:B------:R-:W-:Y:S05]  /*6f40*/  BRA `(.L_x_150) ;  /* 0xffffffc000347947 */ /* 0x000fea000383ffff */
.L_x_58:
[----:B-1----:R1:W2:Y:S02]  /*6f50*/  SYNCS.PHASECHK.TRANS64.TRYWAIT P1, [R0+URZ+0x140], R4 ;  /* 0x00014004000075a7 */ /* 0x0022a400080211ff */
[----:B--2---:R-:W-:Y:S05]  /*6f60*/  @!P1 NANOSLEEP.SYNCS 0x989680 ;  /* 0x009896800000995d */ /* 0x004fea0003900000 */
[----:B------:R-:W2:Y:S02]  /*6f70*/  @!P1 SYNCS.PHASECHK.TRANS64 P1, [R0+URZ+0x140], R4 ;  /* 0x00014004000095a7 */ /* 0x000ea400080210ff */
[----:B--2---:R-:W-:Y:S05]  /*6f80*/  @!P1 BRA `(.L_x_58) ;  /* 0xfffffffc00f09947 */ /* 0x004fea000383ffff */
[----:B------:R-:W-:Y:S05]  /*6f90*/  BRA `(.L_x_151) ;  /* 0xffffffc000647947 */ /* 0x000fea000383ffff */
.L_x_61:
[----:B------:R-:W-:-:S07]  /*6fa0*/  MOV R0, UR5 ;  /* 0x0000000500007c02 */ /* 0x000fce0008000f00 */
.L_x_152:
[----:B-1----:R1:W2:Y:S02]  /*6fb0*/  SYNCS.PHASECHK.TRANS64.TRYWAIT P0, [R0+URZ+0x150], R2 ;  /* 0x00015002000075a7 */ /* 0x0022a400080011ff */
[----:B--2---:R-:W-:Y:S05]  /*6fc0*/  @!P0 NANOSLEEP.SYNCS 0x989680 ;  /* 0x009896800000895d */ /* 0x004fea0003900000 */
[----:B------:R-:W2:Y:S02]  /*6fd0*/  @!P0 SYNCS.PHASECHK.TRANS64 P0, [R0+URZ+0x150], R2 ;  /* 0x00015002000085a7 */ /* 0x000ea400080010ff */
[----:B--2---:R-:W-:Y:S05]  /*6fe0*/  @!P0 BRA `(.L_x_152) ;  /* 0xfffffffc00f08947 */ /* 0x004fea000383ffff */
[----:B------:R-:W-:Y:S05]  /*6ff0*/  BRA `(.L_x_60) ;  /* 0xffffffc000b87947 */ /* 0x000fea000383ffff */
.L_x_68:
[----:B-1----:R1:W2:Y:S02]  /*7000*/  SYNCS.PHASECHK.TRANS64.TRYWAIT P1, [R0+URZ+0x140], R2 ;  /* 0x00014002000075a7 */ /* 0x0022a400080211ff */
[----:B--2---:R-:W-:Y:S05]  /*7010*/  @!P1 NANOSLEEP.SYNCS 0x989680 ;  /* 0x009896800000995d */ /* 0x004fea0003900000 */
[----:B------:R-:W2:Y:S02]  /*7020*/  @!P1 SYNCS.PHASECHK.TRANS64 P1, [R0+URZ+0x140], R2 ;  /* 0x00014002000095a7 */ /* 0x000ea400080210ff */
[----:B--2---:R-:W-:Y:S05]  /*7030*/  @!P1 BRA `(.L_x_68) ;  /* 0xfffffffc00f09947 */ /* 0x004fea000383ffff */
[----:B------:R-:W-:Y:S05]  /*7040*/  BRA `(.L_x_153) ;  /* 0xffffffc800287947 */ /* 0x000fea000383ffff */
.L_x_69:
[----:B------:R-:W-:-:S07]  /*7050*/  MOV R2, UR7 ;  /* 0x0000000700027c02 */ /* 0x000fce0008000f00 */
.L_x_154:
[----:B-1----:R1:W2:Y:S02]  /*7060*/  SYNCS.PHASECHK.TRANS64.TRYWAIT P0, [R2+URZ+0x180], R0 ;  /* 0x00018000020075a7 */ /* 0x0022a400080011ff */
[----:B--2---:R-:W-:Y:S05]  /*7070*/  @!P0 NANOSLEEP.SYNCS 0x989680 ;  /* 0x009896800000895d */ /* 0x004fea0003900000 */
[----:B------:R-:W2:Y:S02]  /*7080*/  @!P0 SYNCS.PHASECHK.TRANS64 P0, [R2+URZ+0x180], R0 ;  /* 0x00018000020085a7 */ /* 0x000ea400080010ff */
[----:B--2---:R-:W-:Y:S05]  /*7090*/  @!P0 BRA `(.L_x_154) ;  /* 0xfffffffc00f08947 */ /* 0x004fea000383ffff */
[----:B------:R-:W-:Y:S05]  /*70a0*/  BRA `(.L_x_155) ;  /* 0xffffffc800747947 */ /* 0x000fea000383ffff */
.L_x_72:
[----:B------:R-:W-:Y:S07]  /*70b0*/  MOV R0, UR6 ;  /* 0x0000000600007c02 */ /* 0x000fee0008000f00 */
.L_x_156:
[----:B-1----:R1:W2:Y:S02]  /*70c0*/  SYNCS.PHASECHK.TRANS64.TRYWAIT P0, [R0+URZ], R2 ;  /* 0x00000002000075a7 */ /* 0x0022a400080011ff */
[----:B--2---:R-:W-:Y:S05]  /*70d0*/  @!P0 NANOSLEEP.SYNCS 0x989680 ;  /* 0x009896800000895d */ /* 0x004fea0003900000 */
[----:B------:R-:W2:Y:S02]  /*70e0*/  @!P0 SYNCS.PHASECHK.TRANS64 P0, [R0+URZ], R2 ;  /* 0x00000002000085a7 */ /* 0x000ea400080010ff */
[----:B--2---:R-:W-:Y:S05]  /*70f0*/  @!P0 BRA `(.L_x_156) ;  /* 0xfffffffc00f08947 */ /* 0x004fea000383ffff */
[----:B------:R-:W-:Y:S05]  /*7100*/  BRA `(.L_x_71) ;  /* 0xffffffc800907947 */ /* 0x000fea000383ffff */
.L_x_75:
[----:B------:R-:W-:-:S07]  /*7110*/  MOV R0, UR6 ;  /* 0x0000000600007c02 */ /* 0x000fce0008000f00 */
.L_x_157:
[----:B--2---:R2:W3:Y:S02]  /*7120*/  SYNCS.PHASECHK.TRANS64.TRYWAIT P0, [R0+URZ], R2 ;  /* 0x00000002000075a7 */ /* 0x0044e400080011ff */
[----:B---3--:R-:W-:Y:S05]  /*7130*/  @!P0 NANOSLEEP.SYNCS 0x989680 ;  /* 0x009896800000895d */ /* 0x008fea0003900000 */
[----:B------:R-:W3:Y:S02]  /*7140*/  @!P0 SYNCS.PHASECHK.TRANS64 P0, [R0+URZ], R2 ;  /* 0x00000002000085a7 */ /* 0x000ee400080010ff */
[----:B---3--:R-:W-:Y:S05]  /*7150*/  @!P0 BRA `(.L_x_157) ;  /* 0xfffffffc00f08947 */ /* 0x008fea000383ffff */
[----:B------:R-:W-:Y:S05]  /*7160*/  BRA `(.L_x_158) ;  /* 0xffffffcc00707947 */ /* 0x000fea000383ffff */
.L_x_76:
[----:B------:R-:W-:-:S07]  /*7170*/  MOV R0, UR6 ;  /* 0x0000000600007c02 */ /* 0x000fce0008000f00 */
.L_x_159:
[----:B-1----:R1:W2:Y:S02]  /*7180*/  SYNCS.PHASECHK.TRANS64.TRYWAIT P0, [R0+URZ], R3 ;  /* 0x00000003000075a7 */ /* 0x0022a400080011ff */
[----:B--2---:R-:W-:Y:S05]  /*7190*/  @!P0 NANOSLEEP.SYNCS 0x989680 ;  /* 0x009896800000895d */ /* 0x004fea0003900000 */
[----:B------:R-:W2:Y:S02]  /*71a0*/  @!P0 SYNCS.PHASECHK.TRANS64 P0, [R0+URZ], R3 ;  /* 0x00000003000085a7 */ /* 0x000ea400080010ff */
[----:B--2---:R-:W-:Y:S05]  /*71b0*/  @!P0 BRA `(.L_x_159) ;  /* 0xfffffffc00f08947 */ /* 0x004fea000383ffff */
[----:B------:R-:W-:Y:S05]  /*71c0*/  BRA `(.L_x_160) ;  /* 0xffffffcc007c7947 */ /* 0x000fea000383ffff */
.L_x_77:
[----:B------:R-:W-:-:S07]  /*71d0*/  MOV R0, UR6 ;  /* 0x0000000600007c02 */ /* 0x000fce0008000f00 */
.L_x_161:
[----:B-1----:R1:W2:Y:S02]  /*71e0*/  SYNCS.PHASECHK.TRANS64.TRYWAIT P0, [R0+URZ], R3 ;  /* 0x00000003000075a7 */ /* 0x0022a400080011ff */
[----:B--2---:R-:W-:Y:S05]  /*71f0*/  @!P0 NANOSLEEP.SYNCS 0x989680 ;  /* 0x009896800000895d */ /* 0x004fea0003900000 */
[----:B------:R-:W2:Y:S02]  /*7200*/  @!P0 SYNCS.PHASECHK.TRANS64 P0, [R0+URZ], R3 ;  /* 0x00000003000085a7 */ /* 0x000ea400080010ff */
[----:B--2---:R-:W-:Y:S05]  /*7210*/  @!P0 BRA `(.L_x_161) ;  /* 0xfffffffc00f08947 */ /* 0x004fea000383ffff */
[----:B------:R-:W-:Y:S05]  /*7220*/  BRA `(.L_x_162) ;  /* 0xffffffcc00887947 */ /* 0x000fea000383ffff */
.L_x_78:
[----:B-1----:R-:W-:-:S07]  /*7230*/  MOV R0, UR7 ;  /* 0x0000000700007c02 */ /* 0x002fce0008000f00 */
.L_x_163:
[----:B-1----:R1:W2:Y:S02]  /*7240*/  SYNCS.PHASECHK.TRANS64.TRYWAIT P0, [R0+URZ], R2 ;  /* 0x00000002000075a7 */ /* 0x0022a400080011ff */
[----:B--2---:R-:W-:Y:S05]  /*7250*/  @!P0 NANOSLEEP.SYNCS 0x989680 ;  /* 0x009896800000895d */ /* 0x004fea0003900000 */
[----:B------:R-:W2:Y:S02]  /*7260*/  @!P0 SYNCS.PHASECHK.TRANS64 P0, [R0+URZ], R2 ;  /* 0x00000002000085a7 */ /* 0x000ea400080010ff */
[----:B--2---:R-:W-:Y:S05]  /*7270*/  @!P0 BRA `(.L_x_163) ;  /* 0xfffffffc00f08947 */ /* 0x004fea000383ffff */
[----:B------:R-:W-:Y:S05]  /*7280*/  BRA `(.L_x_164) ;  /* 0xffffffcc00947947 */ /* 0x000fea000383ffff */
.L_x_83:
[----:B---3--:R3:W1:Y:S02]  /*7290*/  SYNCS.PHASECHK.TRANS64.TRYWAIT P0, [R0+URZ+0x140], R2 ;  /* 0x00014002000075a7 */ /* 0x00866400080011ff */
[----:B-1----:R-:W-:Y:S05]  /*72a0*/  @!P0 NANOSLEEP.SYNCS 0x989680 ;  /* 0x009896800000895d */ /* 0x002fea0003900000 */
[----:B------:R-:W1:Y:S02]  /*72b0*/  @!P0 SYNCS.PHASECHK.TRANS64 P0, [R0+URZ+0x140], R2 ;  /* 0x00014002000085a7 */ /* 0x000e6400080010ff */
[----:B-1----:R-:W-:Y:S05]  /*72c0*/  @!P0 BRA `(.L_x_83) ;  /* 0xfffffffc00f08947 */ /* 0x002fea000383ffff */
[----:B------:R-:W-:Y:S05]  /*72d0*/  BRA `(.L_x_165) ;  /* 0xffffffd000947947 */ /* 0x000fea000383ffff */
.L_x_86:
[----:B------:R-:W-:Y:S07]  /*72e0*/  MOV R0, UR6 ;  /* 0x0000000600007c02 */ /* 0x000fee0008000f00 */
.L_x_166:
[----:B-1----:R1:W3:Y:S02]  /*72f0*/  SYNCS.PHASECHK.TRANS64.TRYWAIT P0, [R0+URZ+0x138], R2 ;  /* 0x00013802000075a7 */ /* 0x0022e400080011ff */
[----:B---3--:R-:W-:Y:S05]  /*7300*/  @!P0 NANOSLEEP.SYNCS 0x989680 ;  /* 0x009896800000895d */ /* 0x008fea0003900000 */
[----:B------:R-:W3:Y:S02]  /*7310*/  @!P0 SYNCS.PHASECHK.TRANS64 P0, [R0+URZ+0x138], R2 ;  /* 0x00013802000085a7 */ /* 0x000ee400080010ff */
[----:B---3--:R-:W-:Y:S05]  /*7320*/  @!P0 BRA `(.L_x_166) ;  /* 0xfffffffc00f08947 */ /* 0x008fea000383ffff */
[----:B------:R-:W-:Y:S05]  /*7330*/  BRA `(.L_x_85) ;  /* 0xffffffd400807947 */ /* 0x000fea000383ffff */
.L_x_89:
[----:B------:R-:W-:Y:S07]  /*7340*/  MOV R0, UR6 ;  /* 0x0000000600007c02 */ /* 0x000fee0008000f00 */
.L_x_167:
[----:B-1----:R1:W2:Y:S02]  /*7350*/  SYNCS.PHASECHK.TRANS64.TRYWAIT P2, [R0+URZ+0x128], R24 ;  /* 0x00012818000075a7 */ /* 0x0022a400080411ff */
[----:B--2---:R-:W-:Y:S05]  /*7360*/  @!P2 NANOSLEEP.SYNCS 0x989680 ;  /* 0x009896800000a95d */ /* 0x004fea0003900000 */
[----:B------:R-:W2:Y:S02]  /*7370*/  @!P2 SYNCS.PHASECHK.TRANS64 P2, [R0+URZ+0x128], R24 ;  /* 0x000128180000a5a7 */ /* 0x000ea400080410ff */
[----:B--2---:R-:W-:Y:S05]  /*7380*/  @!P2 BRA `(.L_x_167) ;  /* 0xfffffffc00f0a947 */ /* 0x004fea000383ffff */
[----:B------:R-:W-:Y:S05]  /*7390*/  BRA `(.L_x_168) ;  /* 0xffffffd800147947 */ /* 0x000fea000383ffff */
.L_x_92:
[----:B--2---:R2:W4:Y:S02]  /*73a0*/  SYNCS.PHASECHK.TRANS64.TRYWAIT P0, [R0+URZ+0x140], R2 ;  /* 0x00014002000075a7 */ /* 0x00452400080011ff */
[----:B----4-:R-:W-:Y:S05]  /*73b0*/  @!P0 NANOSLEEP.SYNCS 0x989680 ;  /* 0x009896800000895d */ /* 0x010fea0003900000 */
[----:B------:R-:W4:Y:S02]  /*73c0*/  @!P0 SYNCS.PHASECHK.TRANS64 P0, [R0+URZ+0x140], R2 ;  /* 0x00014002000085a7 */ /* 0x000f2400080010ff */
[----:B----4-:R-:W-:Y:S05]  /*73d0*/  @!P0 BRA `(.L_x_92) ;  /* 0xfffffffc00f08947 */ /* 0x010fea000383ffff */
[----:B------:R-:W-:Y:S05]  /*73e0*/  BRA `(.L_x_169) ;  /* 0xffffffdc005c7947 */ /* 0x000fea000383ffff */
.L_x_103:
[----:B-1----:R-:W-:Y:S04]  /*73f0*/  MOV R0, UR43 ;  /* 0x0000002b00007c02 */ /* 0x002fe80008000f00 */
[----:B------:R1:W2:Y:S03]  /*7400*/  SYNCS.PHASECHK.TRANS64.TRYWAIT P1, [R0+URZ+0x120], R4 ;  /* 0x00012004000075a7 */ /* 0x0002a600080211ff */
[----:B--2---:R-:W-:Y:S05]  /*7410*/  @!P1 NANOSLEEP.SYNCS 0x989680 ;  /* 0x009896800000995d */ /* 0x004fea0003900000 */
[----:B------:R-:W2:Y:S02]  /*7420*/  @!P1 SYNCS.PHASECHK.TRANS64 P1, [R0+URZ+0x120], R4 ;  /* 0x00012004000095a7 */ /* 0x000ea400080210ff */
[----:B--2---:R-:W-:Y:S05]  /*7430*/  @!P1 BRA `(.L_x_103) ;  /* 0xfffffffc00ec9947 */ /* 0x004fea000383ffff */
[----:B------:R-:W-:Y:S05]  /*7440*/  BRA `(.L_x_102) ;  /* 0xffffffe800407947 */ /* 0x000fea000383ffff */
.L_x_105:
[----:B-1----:R1:W4:Y:S02]  /*7450*/  SYNCS.PHASECHK.TRANS64.TRYWAIT P1, [R35+URZ+0x160], R3 ;  /* 0x00016003230075a7 */ /* 0x00232400080211ff */
[----:B----4-:R-:W-:Y:S05]  /*7460*/  @!P1 NANOSLEEP.SYNCS 0x989680 ;  /* 0x009896800000995d */ /* 0x010fea0003900000 */
[----:B------:R-:W4:Y:S02]  /*7470*/  @!P1 SYNCS.PHASECHK.TRANS64 P1, [R35+URZ+0x160], R3 ;  /* 0x00016003230095a7 */ /* 0x000f2400080210ff */
[----:B----4-:R-:W-:Y:S05]  /*7480*/  @!P1 BRA `(.L_x_105) ;  /* 0xfffffffc00f09947 */ /* 0x010fea000383ffff */
[----:B------:R-:W-:Y:S05]  /*7490*/  BRA `(.L_x_104) ;  /* 0xffffffe800787947 */ /* 0x000fea000383ffff */
        .weak           $__internal_0_$__cuda_sm10x_tcgen05_guardrail_trap_col_being_dealloced_not_returned_by_alloc
        .type           $__internal_0_$__cuda_sm10x_tcgen05_guardrail_trap_col_being_dealloced_not_returned_by_alloc,@function
        .size           $__internal_0_$__cuda_sm10x_tcgen05_guardrail_trap_col_being_dealloced_not_returned_by_alloc,($__internal_1_$__cuda_sm10x_tcgen05_guardrail_trap_phase_invalid_during_alloc - $__internal_0_$__cuda_sm10x_tcgen05_guardrail_trap_col_being_dealloced_not_returned_by_alloc)
$__internal_0_$__cuda_sm10x_tcgen05_guardrail_trap_col_being_dealloced_not_returned_by_alloc:
[----:B------:R-:W-:Y:S05]  /*74a0*/  BPT.TRAP 0x1 ;  /* 0x000000040000795c */ /* 0x000fea0000300000 */
[----:B------:R-:W-:-:S04]  /*74b0*/  HFMA2 R3, -RZ, RZ, 0, 0 ;  /* 0x00000000ff037431 */ /* 0x000fc800000001ff */
[----:B------:R-:W-:Y:S05]  /*74c0*/  RET.REL.NODEC R2 `(_ZN7cutlass13device_kernelINS_4gemm6kernel13GemmUniversalIN4cute5tupleIJiiiiEEENS1_10collective13CollectiveMmaINS1_35MainloopSm100TmaUmmaWarpSpecializedILi18ELi2ELi4ENS5_IJNS4_1CILi1EEESB_SB_EEEEENS5_IJNSA_ILi64EEENSA_ILi32EEENSA_ILi128EEEEEEaNS5_IJlSB_lEEEaSI_NS4_8TiledMMAINS4_8MMA_AtomIJNS4_15SM100_MMA_S8_SSIaaiLi64ELi32ELNS4_4UMMA5MajorE0ELSN_0ELNSM_8SaturateE0EEEEEENS4_6LayoutISC_NS5_IJNSA_ILi0EEESS_SS_EEEEENS5_IJNS4_10UnderscoreESV_SV_EEEEENS4_13SM90_TMA_LOADENS4_14ComposedLayoutINS4_7SwizzleILi3ELi4ELi3EEENS4_18smem_ptr_flag_bitsILi8EEENSR_INS5_IJNSA_ILi8EEESG_EEENS5_IJSG_SB_EEEEEEEvNS4_8identityESY_S18_vS19_EENS_8epilogue10collective18CollectiveEpilogueINS1B_23Sm100TmaWarpSpecializedILi1ELi1ELi16ELb0ELb0EEEJSH_NS5_IJNSR_ISE_SB_EENSR_ISF_SB_EEEEEaSI_aSI_NS1B_6fusion15FusionCallbacksIS1F_NS1J_17LinearCombinationIaiaiLNS_15FloatRoundStyleE2EEESH_S1I_JEEENS4_5SM1004TMEM4LOAD26SM100_TMEM_LOAD_16dp32b16xESY_NSZ_INS10_ILi1ELi4ELi3EEES13_NSR_INS5_IJS14_SF_EEENS5_IJSF_SB_EEEEEEENS4_39AutoVectorizingCopyWithAssumedAlignmentILi128EEENS4_14SM90_TMA_STOREES1X_S1Z_S1Z_EEEvvEEEEvNT_6ParamsE) ;  /* 0xffffff8802cc7950 */ /* 0x000fea0003c3ffff */
        .weak           $__internal_1_$__cuda_sm10x_tcgen05_guardrail_trap_phase_invalid_during_alloc
        .type           $__internal_1_$__cuda_sm10x_tcgen05_guardrail_trap_phase_invalid_during_alloc,@function
        .size           $__internal_1_$__cuda_sm10x_tcgen05_guardrail_trap_phase_invalid_during_alloc,($__internal_2_$__cuda_sm10x_tcgen05_guardrail_trap_unallocated_columns_being_dealloced - $__internal_1_$__cuda_sm10x_tcgen05_guardrail_trap_phase_invalid_during_alloc)
$__internal_1_$__cuda_sm10x_tcgen05_guardrail_trap_phase_invalid_during_alloc:
[----:B------:R-:W-:Y:S05]  /*74d0*/  BPT.TRAP 0x1 ;  /* 0x000000040000795c */ /* 0x000fea0000300000 */
[----:B------:R-:W-:-:S04]  /*74e0*/  MOV R3, 0x0 ;  /* 0x0000000000037802 */ /* 0x000fc80000000f00 */
[----:B------:R-:W-:Y:S05]  /*74f0*/  RET.REL.NODEC R2 `(_ZN7cutlass13device_kernelINS_4gemm6kernel13GemmUniversalIN4cute5tupleIJiiiiEEENS1_10collective13CollectiveMmaINS1_35MainloopSm100TmaUmmaWarpSpecializedILi18ELi2ELi4ENS5_IJNS4_1CILi1EEESB_SB_EEEEENS5_IJNSA_ILi64EEENSA_ILi32EEENSA_ILi128EEEEEEaNS5_IJlSB_lEEEaSI_NS4_8TiledMMAINS4_8MMA_AtomIJNS4_15SM100_MMA_S8_SSIaaiLi64ELi32ELNS4_4UMMA5MajorE0ELSN_0ELNSM_8SaturateE0EEEEEENS4_6LayoutISC_NS5_IJNSA_ILi0EEESS_SS_EEEEENS5_IJNS4_10UnderscoreESV_SV_EEEEENS4_13SM90_TMA_LOADENS4_14ComposedLayoutINS4_7SwizzleILi3ELi4ELi3EEENS4_18smem_ptr_flag_bitsILi8EEENSR_INS5_IJNSA_ILi8EEESG_EEENS5_IJSG_SB_EEEEEEEvNS4_8identityESY_S18_vS19_EENS_8epilogue10collective18CollectiveEpilogueINS1B_23Sm100TmaWarpSpecializedILi1ELi1ELi16ELb0ELb0EEEJSH_NS5_IJNSR_ISE_SB_EENSR_ISF_SB_EEEEEaSI_aSI_NS1B_6fusion15FusionCallbacksIS1F_NS1J_17LinearCombinationIaiaiLNS_15FloatRoundStyleE2EEESH_S1I_JEEENS4_5SM1004TMEM4LOAD26SM100_TMEM_LOAD_16dp32b16xESY_NSZ_INS10_ILi1ELi4ELi3EEES13_NSR_INS5_IJS14_SF_EEENS5_IJSF_SB_EEEEEEENS4_39AutoVectorizingCopyWithAssumedAlignmentILi128EEENS4_14SM90_TMA_STOREES1X_S1Z_S1Z_EEEvvEEEEvNT_6ParamsE) ;  /* 0xffffff8802c07950 */ /* 0x000fea0003c3ffff */
        .weak           $__internal_2_$__cuda_sm10x_tcgen05_guardrail_trap_unallocated_columns_being_dealloced
        .type           $__internal_2_$__cuda_sm10x_tcgen05_guardrail_trap_unallocated_columns_being_dealloced,@function
        .size           $__internal_2_$__cuda_sm10x_tcgen05_guardrail_trap_unallocated_columns_being_dealloced,(.L_x_171 - $__internal_2_$__cuda_sm10x_tcgen05_guardrail_trap_unallocated_columns_being_dealloced)
$__internal_2_$__cuda_sm10x_tcgen05_guardrail_trap_unallocated_columns_being_dealloced:
[----:B------:R-:W-:Y:S05]  /*7500*/  BPT.TRAP 0x1 ;  /* 0x000000040000795c */ /* 0x000fea0000300000 */
[----:B------:R-:W-:-:S04]  /*7510*/  HFMA2 R3, -RZ, RZ, 0, 0 ;  /* 0x00000000ff037431 */ /* 0x000fc800000001ff */
[----:B------:R-:W-:Y:S05]  /*7520*/  RET.REL.NODEC R2 `(_ZN7cutlass13device_kernelINS_4gemm6kernel13GemmUniversalIN4cute5tupleIJiiiiEEENS1_10collective13CollectiveMmaINS1_35MainloopSm100TmaUmmaWarpSpecializedILi18ELi2ELi4ENS5_IJNS4_1CILi1EEESB_SB_EEEEENS5_IJNSA_ILi64EEENSA_ILi32EEENSA_ILi128EEEEEEaNS5_IJlSB_lEEEaSI_NS4_8TiledMMAINS4_8MMA_AtomIJNS4_15SM100_MMA_S8_SSIaaiLi64ELi32ELNS4_4UMMA5MajorE0ELSN_0ELNSM_8SaturateE0EEEEEENS4_6LayoutISC_NS5_IJNSA_ILi0EEESS_SS_EEEEENS5_IJNS4_10UnderscoreESV_SV_EEEEENS4_13SM90_TMA_LOADENS4_14ComposedLayoutINS4_7SwizzleILi3ELi4ELi3EEENS4_18smem_ptr_flag_bitsILi8EEENSR_INS5_IJNSA_ILi8EEESG_EEENS5_IJSG_SB_EEEEEEEvNS4_8identityESY_S18_vS19_EENS_8epilogue10collective18CollectiveEpilogueINS1B_23Sm100TmaWarpSpecializedILi1ELi1ELi16ELb0ELb0EEEJSH_NS5_IJNSR_ISE_SB_EENSR_ISF_SB_EEEEEaSI_aSI_NS1B_6fusion15FusionCallbacksIS1F_NS1J_17LinearCombinationIaiaiLNS_15FloatRoundStyleE2EEESH_S1I_JEEENS4_5SM1004TMEM4LOAD26SM100_TMEM_LOAD_16dp32b16xESY_NSZ_INS10_ILi1ELi4ELi3EEES13_NSR_INS5_IJS14_SF_EEENS5_IJSF_SB_EEEEEEENS4_39AutoVectorizingCopyWithAssumedAlignmentILi128EEENS4_14SM90_TMA_STOREES1X_S1Z_S1Z_EEEvvEEEEvNT_6ParamsE) ;  /* 0xffffff8802b47950 */ /* 0x000fea0003c3ffff */
.L_x_170:
[----:B------:R-:W-:-:S00]  /*7530*/  BRA `(.L_x_170) ;  /* 0xfffffffc00fc7947 */ /* 0x000fc0000383ffff */
[----:B------:R-:W-:-:S00]  /*7540*/  NOP ;  /* 0x0000000000007918 */ /* 0x000fc00000000000 */
        /* <DEDUP_REMOVED lines=11> */
.L_x_171:


//--------------------- .nv.global.init           --------------------------
	.section	.nv.global.init,"aw",@progbits
.nv.global.init:
	.type		$str$27,@object
	.size		$str$27,($str$28 - $str$27)
$str$27:
        /*0000*/ 	.byte	0x28, 0x61, 0x64, 0x64, 0x72, 0x65, 0x73, 0x73, 0x20, 0x26, 0x20, 0x6d, 0x61, 0x73, 0x6b, 0x29
        /*0010*/ 	.byte	0x20, 0x3d, 0x3d, 0x20, 0x30, 0x00
	.type		$str$28,@object
	.size		$str$28,($str$26 - $str$28)
$str$28:
        /*0016*/ 	.byte	0x2f, 0x74, 0x6d, 0x70, 0x2f, 0x63, 0x75, 0x74, 0x6c, 0x61, 0x73, 0x73, 0x5f, 0x73, 0x77, 0x65
        /*0026*/ 	.byte	0x65, 0x70, 0x5f, 0x73, 0x72, 0x63, 0x2f, 0x69, 0x6e, 0x63, 0x6c, 0x75, 0x64, 0x65, 0x2f, 0x63
        /*0036*/ 	.byte	0x75, 0x74, 0x65, 0x2f, 0x70, 0x6f, 0x69, 0x6e, 0x74, 0x65, 0x72, 0x5f, 0x66, 0x6c, 0x61, 0x67
        /*0046*/ 	.byte	0x67, 0x65, 0x64, 0x2e, 0x68, 0x70, 0x70, 0x00
	.type		$str$26,@object
	.size		$str$26,($str$25 - $str$26)
$str$26:
        /*004e*/ 	.byte	0x2f, 0x74, 0x6d, 0x70, 0x2f, 0x63, 0x75, 0x74, 0x6c, 0x61, 0x73, 0x73, 0x5f, 0x73, 0x77, 0x65
        /*005e*/ 	.byte	0x65, 0x70, 0x5f, 0x73, 0x72, 0x63, 0x2f, 0x69, 0x6e, 0x63, 0x6c, 0x75, 0x64, 0x65, 0x2f, 0x63
        /*006e*/ 	.byte	0x75, 0x74, 0x65, 0x2f, 0x61, 0x74, 0x6f, 0x6d, 0x2f, 0x63, 0x6f, 0x70, 0x79, 0x5f, 0x74, 0x72
        /*007e*/ 	.byte	0x61, 0x69, 0x74, 0x73, 0x5f, 0x73, 0x6d, 0x31, 0x30, 0x30, 0x2e, 0x68, 0x70, 0x70, 0x00
	.type		$str$25,@object
	.size		$str$25,(__unnamed_1 - $str$25)
$str$25:
        /*008d*/ 	.byte	0x28, 0x28, 0x75, 0x69, 0x6e, 0x74, 0x33, 0x32, 0x5f, 0x74, 0x28, 0x74, 0x68, 0x72, 0x65, 0x61
        /*009d*/ 	.byte	0x64, 0x49, 0x64, 0x78, 0x2e, 0x78, 0x29, 0x20, 0x2f, 0x20, 0x33, 0x32, 0x29, 0x20, 0x25, 0x20
        /*00ad*/ 	.byte	0x34, 0x29, 0x20, 0x3d, 0x3d, 0x20, 0x28, 0x28, 0x28, 0x74, 0x6d, 0x65, 0x6d, 0x5f, 0x61, 0x64
        /*00bd*/ 	.byte	0x64, 0x72, 0x20, 0x3e, 0x3e, 0x20, 0x31, 0x36, 0x29, 0x20, 0x2f, 0x20, 0x33, 0x32, 0x29, 0x20
        /*00cd*/ 	.byte	0x25, 0x20, 0x34, 0x29, 0x00
	.type		__unnamed_1,@object
	.size		__unnamed_1,(__unnamed_2 - __unnamed_1)
__unnamed_1:
        /*00d2*/ 	.byte	0x61, 0x75, 0x74, 0x6f, 0x20, 0x63, 0x75, 0x74, 0x65, 0x3a, 0x3a, 0x61, 0x73, 0x5f, 0x70, 0x6f
        /* <DEDUP_REMOVED lines=24> */
        /*0262*/ 	.byte	0x00
	.type		__unnamed_2,@object
	.size		__unnamed_2,(.L_2 - __unnamed_2)
__unnamed_2:
        /* <DEDUP_REMOVED lines=37> */
        /*04b3*/ 	.byte	0x74, 0x65, 0x3a, 0x3a, 0x43, 0x3c, 0x30, 0x3e, 0x3e, 0x3e, 0x3e, 0x5d, 0x00
.L_2:


//--------------------- .nv.shared._ZN7cutlass13device_kernelINS_4gemm6kernel13GemmUniversalIN4cute5tupleIJiiiiEEENS1_10collective13CollectiveMmaINS1_35MainloopSm100TmaUmmaWarpSpecializedILi18ELi2ELi4ENS5_IJNS4_1CILi1EEESB_SB_EEEEENS5_IJNSA_ILi64EEENSA_ILi32EEENSA_ILi128EEEEEEaNS5_IJlSB_lEEEaSI_NS4_8TiledMMAINS4_8MMA_AtomIJNS4_15SM100_MMA_S8_SSIaaiLi64ELi32ELNS4_4UMMA5MajorE0ELSN_0ELNSM_8SaturateE0EEEEEENS4_6LayoutISC_NS5_IJNSA_ILi0EEESS_SS_EEEEENS5_IJNS4_10UnderscoreESV_SV_EEEEENS4_13SM90_TMA_LOADENS4_14ComposedLayoutINS4_7SwizzleILi3ELi4ELi3EEENS4_18smem_ptr_flag_bitsILi8EEENSR_INS5_IJNSA_ILi8EEESG_EEENS5_IJSG_SB_EEEEEEEvNS4_8identityESY_S18_vS19_EENS_8epilogue10collective18CollectiveEpilogueINS1B_23Sm100TmaWarpSpecializedILi1ELi1ELi16ELb0ELb0EEEJSH_NS5_IJNSR_ISE_SB_EENSR_ISF_SB_EEEEEaSI_aSI_NS1B_6fusion15FusionCallbacksIS1F_NS1J_17LinearCombinationIaiaiLNS_15FloatRoundStyleE2EEESH_S1I_JEEENS4_5SM1004TMEM4LOAD26SM100_TMEM_LOAD_16dp32b16xESY_NSZ_INS10_ILi1ELi4ELi3EEES13_NSR_INS5_IJS14_SF_EEENS5_IJSF_SB_EEEEEEENS4_39AutoVectorizingCopyWithAssumedAlignmentILi128EEENS4_14SM90_TMA_STOREES1X_S1Z_S1Z_EEEvvEEEEvNT_6ParamsE --------------------------
	.section	.nv.shared._ZN7cutlass13device_kernelINS_4gemm6kernel13GemmUniversalIN4cute5tupleIJiiiiEEENS1_10collective13CollectiveMmaINS1_35MainloopSm100TmaUmmaWarpSpecializedILi18ELi2ELi4ENS5_IJNS4_1CILi1EEESB_SB_EEEEENS5_IJNSA_ILi64EEENSA_ILi32EEENSA_ILi128EEEEEEaNS5_IJlSB_lEEEaSI_NS4_8TiledMMAINS4_8MMA_AtomIJNS4_15SM100_MMA_S8_SSIaaiLi64ELi32ELNS4_4UMMA5MajorE0ELSN_0ELNSM_8SaturateE0EEEEEENS4_6LayoutISC_NS5_IJNSA_ILi0EEESS_SS_EEEEENS5_IJNS4_10UnderscoreESV_SV_EEEEENS4_13SM90_TMA_LOADENS4_14ComposedLayoutINS4_7SwizzleILi3ELi4ELi3EEENS4_18smem_ptr_flag_bitsILi8EEENSR_INS5_IJNSA_ILi8EEESG_EEENS5_IJSG_SB_EEEEEEEvNS4_8identityESY_S18_vS19_EENS_8epilogue10collective18CollectiveEpilogueINS1B_23Sm100TmaWarpSpecializedILi1ELi1ELi16ELb0ELb0EEEJSH_NS5_IJNSR_ISE_SB_EENSR_ISF_SB_EEEEEaSI_aSI_NS1B_6fusion15FusionCallbacksIS1F_NS1J_17LinearCombinationIaiaiLNS_15FloatRoundStyleE2EEESH_S1I_JEEENS4_5SM1004TMEM4LOAD26SM100_TMEM_LOAD_16dp32b16xESY_NSZ_INS10_ILi1ELi4ELi3EEES13_NSR_INS5_IJS14_SF_EEENS5_IJSF_SB_EEEEEEENS4_39AutoVectorizingCopyWithAssumedAlignmentILi128EEENS4_14SM90_TMA_STOREES1X_S1Z_S1Z_EEEvvEEEEvNT_6ParamsE,"aw",@nobits
	.sectionflags	@""
	.align	16
	.zero		1024


//--------------------- .nv.shared.reserved.0     --------------------------
	.section	.nv.shared.reserved.0,"aw",@nobits
	.weak		__nv_reservedSMEM_offset_0_alias
	.size		__nv_reservedSMEM_offset_0_alias, 0, 64
	.other		__nv_reservedSMEM_offset_0_alias,@"STO_CUDA_RESERVED_SHARED STV_DEFAULT"
__nv_reservedSMEM_offset_0_alias:
	.zero		0
.nv.shared.reserved.0:
	.zero		64
	.weak		__nv_reservedSMEM_tcgen05_partition
	.type		__nv_reservedSMEM_tcgen05_partition,@object
	.size		__nv_reservedSMEM_tcgen05_partition,(.L_0 - __nv_reservedSMEM_tcgen05_partition)
__nv_reservedSMEM_tcgen05_partition:
	.zero		32
.L_0:


//--------------------- .nv.global                --------------------------
	.section	.nv.global,"aw",@nobits
.nv.global:
	.type		_ZN40_INTERNAL_0dba9551_4_k_cu_b2efef83_346494cute1_E,@object
	.size		_ZN40_INTERNAL_0dba9551_4_k_cu_b2efef83_346494cute1_E,(_ZN40_INTERNAL_0dba9551_4_k_cu_b2efef83_346494cuda3std3__45__cpo6cbeginE - _ZN40_INTERNAL_0dba9551_4_k_cu_b2efef83_346494cute1_E)
_ZN40_INTERNAL_0dba9551_4_k_cu_b2efef83_346494cute1_E:
	.zero		1
	.type		_ZN40_INTERNAL_0dba9551_4_k_cu_b2efef83_346494cuda3std3__45__cpo6cbeginE,@object
	.size		_ZN40_INTERNAL_0dba9551_4_k_cu_b2efef83_346494cuda3std3__45__cpo6cbeginE,(_ZN40_INTERNAL_0dba9551_4_k_cu_b2efef83_346494cuda3std3__48in_placeE - _ZN40_INTERNAL_0dba9551_4_k_cu_b2efef83_346494cuda3std3__45__cpo6cbeginE)
_ZN40_INTERNAL_0dba9551_4_k_cu_b2efef83_346494cuda3std3__45__cpo6cbeginE:
	.zero		1
	.type		_ZN40_INTERNAL_0dba9551_4_k_cu_b2efef83_346494cuda3std3__48in_placeE,@object
	.size		_ZN40_INTERNAL_0dba9551_4_k_cu_b2efef83_346494cuda3std3__48in_placeE,(_ZN40_INTERNAL_0dba9551_4_k_cu_b2efef83_346494cuda3std6ranges3__45__cpo9iter_moveE - _ZN40_INTERNAL_0dba9551_4_k_cu_b2efef83_346494cuda3std3__48in_placeE)
_ZN40_INTERNAL_0dba9551_4_k_cu_b2efef83_346494cuda3std3__48in_placeE:
	.zero		1
	.type		_ZN40_INTERNAL_0dba9551_4_k_cu_b2efef83_346494cuda3std6ranges3__45__cpo9iter_moveE,@object
	.size		_ZN40_INTERNAL_0dba9551_4_k_cu_b2efef83_346494cuda3std6ranges3__45__cpo9iter_moveE,(_ZN40_INTERNAL_0dba9551_4_k_cu_b2efef83_346494cuda3std3__45__cpo5beginE - _ZN40_INTERNAL_0dba9551_4_k_cu_b2efef83_346494cuda3std6ranges3__45__cpo9iter_moveE)
_ZN40_INTERNAL_0dba9551_4_k_cu_b2efef83_346494cuda3std6ranges3__45__cpo9iter_moveE:
	.zero		1
	.type		_ZN40_INTERNAL_0dba9551_4_k_cu_b2efef83_346494cuda3std3__45__cpo5beginE,@object
	.size		_ZN40_INTERNAL_0dba9551_4_k_cu_b2efef83_346494cuda3std3__45__cpo5beginE,(_ZN40_INTERNAL_0dba9551_4_k_cu_b2efef83_346494cuda3std3__442_GLOBAL__N__0dba9551_4_k_cu_b2efef83_346496ignoreE - _ZN40_INTERNAL_0dba9551_4_k_cu_b2efef83_346494cuda3std3__45__cpo5beginE)
_ZN40_INTERNAL_0dba9551_4_k_cu_b2efef83_346494cuda3std3__45__cpo5beginE:
	.zero		1
	.type		_ZN40_INTERNAL_0dba9551_4_k_cu_b2efef83_346494cuda3std3__442_GLOBAL__N__0dba9551_4_k_cu_b2efef83_346496ignoreE,@object
	.size		_ZN40_INTERNAL_0dba9551_4_k_cu_b2efef83_346494cuda3std3__442_GLOBAL__N__0dba9551_4_k_cu_b2efef83_346496ignoreE,(_ZN40_INTERNAL_0dba9551_4_k_cu_b2efef83_346494cute7productE - _ZN40_INTERNAL_0dba9551_4_k_cu_b2efef83_346494cuda3std3__442_GLOBAL__N__0dba9551_4_k_cu_b2efef83_346496ignoreE)
_ZN40_INTERNAL_0dba9551_4_k_cu_b2efef83_346494cuda3std3__442_GLOBAL__N__0dba9551_4_k_cu_b2efef83_346496ignoreE:
	.zero		1
	.type		_ZN40_INTERNAL_0dba9551_4_k_cu_b2efef83_346494cute7productE,@object
	.size		_ZN40_INTERNAL_0dba9551_4_k_cu_b2efef83_346494cute7productE,(_ZN40_INTERNAL_0dba9551_4_k_cu_b2efef83_346494cuda3std3__45__cpo3endE - _ZN40_INTERNAL_0dba9551_4_k_cu_b2efef83_346494cute7productE)
_ZN40_INTERNAL_0dba9551_4_k_cu_b2efef83_346494cute7productE:
	.zero		1
	.type		_ZN40_INTERNAL_0dba9551_4_k_cu_b2efef83_346494cuda3std3__45__cpo3endE,@object
	.size		_ZN40_INTERNAL_0dba9551_4_k_cu_b2efef83_346494cuda3std3__45__cpo3endE,(_ZN40_INTERNAL_0dba9551_4_k_cu_b2efef83_346494cuda3std3__419piecewise_constructE - _ZN40_INTERNAL_0dba9551_4_k_cu_b2efef83_346494cuda3std3__45__cpo3endE)
_ZN40_INTERNAL_0dba9551_4_k_cu_b2efef83_346494cuda3std3__45__cpo3endE:
	.zero		1
	.type		_ZN40_INTERNAL_0dba9551_4_k_cu_b2efef83_346494cuda3std3__419piecewise_constructE,@object
	.size		_ZN40_INTERNAL_0dba9551_4_k_cu_b2efef83_346494cuda3std3__419piecewise_constructE,(_ZN40_INTERNAL_0dba9551_4_k_cu_b2efef83_346494cuda3std3__45__cpo4cendE - _ZN40_INTERNAL_0dba9551_4_k_cu_b2efef83_346494cuda3std3__419piecewise_constructE)
_ZN40_INTERNAL_0dba9551_4_k_cu_b2efef83_346494cuda3std3__419piecewise_constructE:
	.zero		1
	.type		_ZN40_INTERNAL_0dba9551_4_k_cu_b2efef83_346494cuda3std3__45__cpo4cendE,@object
	.size		_ZN40_INTERNAL_0dba9551_4_k_cu_b2efef83_346494cuda3std3__45__cpo4cendE,(_ZN40_INTERNAL_0dba9551_4_k_cu_b2efef83_346494cuda3std6ranges3__45__cpo4swapE - _ZN40_INTERNAL_0dba9551_4_k_cu_b2efef83_346494cuda3std3__45__cpo4cendE)
_ZN40_INTERNAL_0dba9551_4_k_cu_b2efef83_346494cuda3std3__45__cpo4cendE:
	.zero		1
	.type		_ZN40_INTERNAL_0dba9551_4_k_cu_b2efef83_346494cuda3std6ranges3__45__cpo4swapE,@object
	.size		_ZN40_INTERNAL_0dba9551_4_k_cu_b2efef83_346494cuda3std6ranges3__45__cpo4swapE,(.L_10 - _ZN40_INTERNAL_0dba9551_4_k_cu_b2efef83_346494cuda3std6ranges3__45__cpo4swapE)
_ZN40_INTERNAL_0dba9551_4_k_cu_b2efef83_346494cuda3std6ranges3__45__cpo4swapE:
	.zero		1
.L_10:


//--------------------- .nv.constant0._ZN7cutlass13device_kernelINS_4gemm6kernel13GemmUniversalIN4cute5tupleIJiiiiEEENS1_10collective13CollectiveMmaINS1_35MainloopSm100TmaUmmaWarpSpecializedILi18ELi2ELi4ENS5_IJNS4_1CILi1EEESB_SB_EEEEENS5_IJNSA_ILi64EEENSA_ILi32EEENSA_ILi128EEEEEEaNS5_IJlSB_lEEEaSI_NS4_8TiledMMAINS4_8MMA_AtomIJNS4_15SM100_MMA_S8_SSIaaiLi64ELi32ELNS4_4UMMA5MajorE0ELSN_0ELNSM_8SaturateE0EEEEEENS4_6LayoutISC_NS5_IJNSA_ILi0EEESS_SS_EEEEENS5_IJNS4_10UnderscoreESV_SV_EEEEENS4_13SM90_TMA_LOADENS4_14ComposedLayoutINS4_7SwizzleILi3ELi4ELi3EEENS4_18smem_ptr_flag_bitsILi8EEENSR_INS5_IJNSA_ILi8EEESG_EEENS5_IJSG_SB_EEEEEEEvNS4_8identityESY_S18_vS19_EENS_8epilogue10collective18CollectiveEpilogueINS1B_23Sm100TmaWarpSpecializedILi1ELi1ELi16ELb0ELb0EEEJSH_NS5_IJNSR_ISE_SB_EENSR_ISF_SB_EEEEEaSI_aSI_NS1B_6fusion15FusionCallbacksIS1F_NS1J_17LinearCombinationIaiaiLNS_15FloatRoundStyleE2EEESH_S1I_JEEENS4_5SM1004TMEM4LOAD26SM100_TMEM_LOAD_16dp32b16xESY_NSZ_INS10_ILi1ELi4ELi3EEES13_NSR_INS5_IJS14_SF_EEENS5_IJSF_SB_EEEEEEENS4_39AutoVectorizingCopyWithAssumedAlignmentILi128EEENS4_14SM90_TMA_STOREES1X_S1Z_S1Z_EEEvvEEEEvNT_6ParamsE --------------------------
	.section	.nv.constant0._ZN7cutlass13device_kernelINS_4gemm6kernel13GemmUniversalIN4cute5tupleIJiiiiEEENS1_10collective13CollectiveMmaINS1_35MainloopSm100TmaUmmaWarpSpecializedILi18ELi2ELi4ENS5_IJNS4_1CILi1EEESB_SB_EEEEENS5_IJNSA_ILi64EEENSA_ILi32EEENSA_ILi128EEEEEEaNS5_IJlSB_lEEEaSI_NS4_8TiledMMAINS4_8MMA_AtomIJNS4_15SM100_MMA_S8_SSIaaiLi64ELi32ELNS4_4UMMA5MajorE0ELSN_0ELNSM_8SaturateE0EEEEEENS4_6LayoutISC_NS5_IJNSA_ILi0EEESS_SS_EEEEENS5_IJNS4_10UnderscoreESV_SV_EEEEENS4_13SM90_TMA_LOADENS4_14ComposedLayoutINS4_7SwizzleILi3ELi4ELi3EEENS4_18smem_ptr_flag_bitsILi8EEENSR_INS5_IJNSA_ILi8EEESG_EEENS5_IJSG_SB_EEEEEEEvNS4_8identityESY_S18_vS19_EENS_8epilogue10collective18CollectiveEpilogueINS1B_23Sm100TmaWarpSpecializedILi1ELi1ELi16ELb0ELb0EEEJSH_NS5_IJNSR_ISE_SB_EENSR_ISF_SB_EEEEEaSI_aSI_NS1B_6fusion15FusionCallbacksIS1F_NS1J_17LinearCombinationIaiaiLNS_15FloatRoundStyleE2EEESH_S1I_JEEENS4_5SM1004TMEM4LOAD26SM100_TMEM_LOAD_16dp32b16xESY_NSZ_INS10_ILi1ELi4ELi3EEES13_NSR_INS5_IJS14_SF_EEENS5_IJSF_SB_EEEEEEENS4_39AutoVectorizingCopyWithAssumedAlignmentILi128EEENS4_14SM90_TMA_STOREES1X_S1Z_S1Z_EEEvvEEEEvNT_6ParamsE,"a",@progbits
	.sectionflags	@""
	.align	4
.nv.constant0._ZN7cutlass13device_kernelINS_4gemm6kernel13GemmUniversalIN4cute5tupleIJiiiiEEENS1_10collective13CollectiveMmaINS1_35MainloopSm100TmaUmmaWarpSpecializedILi18ELi2ELi4ENS5_IJNS4_1CILi1EEESB_SB_EEEEENS5_IJNSA_ILi64EEENSA_ILi32EEENSA_ILi128EEEEEEaNS5_IJlSB_lEEEaSI_NS4_8TiledMMAINS4_8MMA_AtomIJNS4_15SM100_MMA_S8_SSIaaiLi64ELi32ELNS4_4UMMA5MajorE0ELSN_0ELNSM_8SaturateE0EEEEEENS4_6LayoutISC_NS5_IJNSA_ILi0EEESS_SS_EEEEENS5_IJNS4_10UnderscoreESV_SV_EEEEENS4_13SM90_TMA_LOADENS4_14ComposedLayoutINS4_7SwizzleILi3ELi4ELi3EEENS4_18smem_ptr_flag_bitsILi8EEENSR_INS5_IJNSA_ILi8EEESG_EEENS5_IJSG_SB_EEEEEEEvNS4_8identityESY_S18_vS19_EENS_8epilogue10collective18CollectiveEpilogueINS1B_23Sm100TmaWarpSpecializedILi1ELi1ELi16ELb0ELb0EEEJSH_NS5_IJNSR_ISE_SB_EENSR_ISF_SB_EEEEEaSI_aSI_NS1B_6fusion15FusionCallbacksIS1F_NS1J_17LinearCombinationIaiaiLNS_15FloatRoundStyleE2EEESH_S1I_JEEENS4_5SM1004TMEM4LOAD26SM100_TMEM_LOAD_16dp32b16xESY_NSZ_INS10_ILi1ELi4ELi3EEES13_NSR_INS5_IJS14_SF_EEENS5_IJSF_SB_EEEEEEENS4_39AutoVectorizingCopyWithAssumedAlignmentILi128EEENS4_14SM90_TMA_STOREES1X_S1Z_S1Z_EEEvvEEEEvNT_6ParamsE:
	.zero		2944


//--------------------- SYMBOLS --------------------------

	.type		.nv.reservedSmem.offset0,@object
	.size		.nv.reservedSmem.offset0,0x4
	.type		.nv.reservedSmem.cap,@object
	.size		.nv.reservedSmem.cap,0x4
	.type		__assertfail,@function
